//
// Generated by NVIDIA NVVM Compiler
//
// Compiler Build ID: CL-36424714
// Cuda compilation tools, release 13.0, V13.0.88
// Based on NVVM 20.0.0
//

.version 9.0
.target sm_100
.address_size 64

	// .globl	_Z13process_colormmPhS_S_S_

.visible .entry _Z13process_colormmPhS_S_S_(
	.param .u64 _Z13process_colormmPhS_S_S__param_0,
	.param .u64 _Z13process_colormmPhS_S_S__param_1,
	.param .u64 .ptr .align 1 _Z13process_colormmPhS_S_S__param_2,
	.param .u64 .ptr .align 1 _Z13process_colormmPhS_S_S__param_3,
	.param .u64 .ptr .align 1 _Z13process_colormmPhS_S_S__param_4,
	.param .u64 .ptr .align 1 _Z13process_colormmPhS_S_S__param_5
)
{
	.reg .pred 	%p<55>;
	.reg .b16 	%rs<43>;
	.reg .b32 	%r<185>;
	.reg .b32 	%f<18>;
	.reg .b64 	%rd<65>;

	ld.param.u64 	%rd15, [_Z13process_colormmPhS_S_S__param_0];
	ld.param.u64 	%rd16, [_Z13process_colormmPhS_S_S__param_1];
	ld.param.u64 	%rd18, [_Z13process_colormmPhS_S_S__param_2];
	ld.param.u64 	%rd19, [_Z13process_colormmPhS_S_S__param_3];
	ld.param.u64 	%rd20, [_Z13process_colormmPhS_S_S__param_4];
	cvta.to.global.u64 	%rd1, %rd20;
	cvta.to.global.u64 	%rd2, %rd19;
	cvta.to.global.u64 	%rd3, %rd18;
	mov.u32 	%r76, %ctaid.x;
	mov.u32 	%r77, %ntid.x;
	mov.u32 	%r78, %tid.x;
	mad.lo.s32 	%r79, %r76, %r77, %r78;
	cvt.s64.s32 	%rd4, %r79;
	mul.lo.s64 	%rd5, %rd15, 3;
	mul.lo.s64 	%rd21, %rd5, %rd16;
	setp.lt.u64 	%p1, %rd21, %rd4;
	@%p1 bra 	$L__BB0_32;
	or.b64  	%rd22, %rd4, %rd5;
	and.b64  	%rd23, %rd22, -4294967296;
	setp.ne.s64 	%p2, %rd23, 0;
	@%p2 bra 	$L__BB0_3;
	cvt.u32.u64 	%r80, %rd5;
	cvt.u32.u64 	%r81, %rd4;
	div.u32 	%r82, %r81, %r80;
	mul.lo.s32 	%r83, %r82, %r80;
	sub.s32 	%r84, %r81, %r83;
	cvt.u64.u32 	%rd63, %r82;
	cvt.u64.u32 	%rd64, %r84;
	bra.uni 	$L__BB0_4;
$L__BB0_3:
	div.u64 	%rd63, %rd4, %rd5;
	mul.lo.s64 	%rd24, %rd63, %rd5;
	sub.s64 	%rd64, %rd4, %rd24;
$L__BB0_4:
	cvt.u32.u64 	%r1, %rd64;
	cvt.u32.u64 	%r2, %rd63;
	mul.hi.s32 	%r85, %r1, 1431655766;
	shr.u32 	%r86, %r85, 31;
	add.s32 	%r87, %r85, %r86;
	cvt.s64.s32 	%rd25, %r87;
	cvt.s64.s32 	%rd26, %rd63;
	cvt.rn.f32.u64 	%f4, %rd25;
	add.f32 	%f5, %f4, 0fC4700000;
	cvt.rn.f32.u64 	%f6, %rd26;
	add.f32 	%f7, %f6, 0fC4070000;
	mul.f32 	%f8, %f7, %f7;
	fma.rn.f32 	%f9, %f5, %f5, %f8;
	div.rn.f32 	%f10, %f9, 0f491C4000;
	add.f32 	%f11, %f10, 0f3F800000;
	rcp.rn.f32 	%f12, %f11;
	mov.f32 	%f13, 0f3F800000;
	sub.f32 	%f14, %f13, %f12;
	setp.gt.f32 	%p3, %f14, 0f3F800000;
	selp.f32 	%f15, 0f3F800000, %f14, %p3;
	mul.f32 	%f16, %f15, 0f42200000;
	cvt.rzi.s32.f32 	%r3, %f16;
	mad.lo.s32 	%r156, %r3, -3, %r1;
	mad.lo.s32 	%r5, %r3, 6, %r156;
	setp.gt.s32 	%p4, %r156, %r5;
	@%p4 bra 	$L__BB0_31;
	sub.s32 	%r89, %r2, %r3;
	add.s32 	%r6, %r3, %r2;
	mul.lo.s32 	%r7, %r3, %r3;
	cvt.u32.u64 	%r90, %rd15;
	mul.lo.s32 	%r8, %r90, 3;
	shl.b32 	%r9, %r3, 1;
	mul.lo.s32 	%r10, %r8, %r89;
	add.s32 	%r11, %r89, 1;
	and.b32  	%r12, %r3, 1;
	add.s32 	%r13, %r10, %r8;
	add.s32 	%r14, %r89, 3;
	mul.lo.s32 	%r15, %r90, 12;
	mov.b32 	%r178, 0;
	mov.u32 	%r177, %r178;
$L__BB0_6:
	sub.s32 	%r91, %r2, %r3;
	cvt.s64.s32 	%rd12, %r91;
	setp.gt.s32 	%p5, %r91, %r6;
	@%p5 bra 	$L__BB0_29;
	cvt.u32.u64 	%r92, %rd12;
	setp.le.u64 	%p6, %rd16, %rd12;
	cvt.s64.s32 	%rd13, %r156;
	setp.le.u64 	%p7, %rd5, %rd13;
	sub.s32 	%r93, %r156, %r1;
	mul.lo.s32 	%r94, %r93, %r93;
	mul.hi.u32 	%r95, %r94, 954437177;
	shr.u32 	%r19, %r95, 1;
	or.b32  	%r96, %r92, %r156;
	shr.u32 	%r97, %r96, 31;
	and.b32  	%r98, %r97, 1;
	setp.eq.b32 	%p8, %r98, 1;
	or.pred  	%p9, %p6, %p7;
	or.pred  	%p10, %p9, %p8;
	setp.gt.u32 	%p11, %r94, 8;
	or.pred  	%p12, %p10, %p11;
	@%p12 bra 	$L__BB0_9;
	add.s32 	%r99, %r10, %r156;
	cvt.s64.s32 	%rd27, %r99;
	add.s64 	%rd28, %rd3, %rd27;
	ld.global.u8 	%rs1, [%rd28];
	add.s64 	%rd29, %rd2, %rd27;
	ld.global.u8 	%rs2, [%rd29];
	add.s64 	%rd30, %rd1, %rd27;
	ld.global.u8 	%rs3, [%rd30];
	add.s16 	%rs4, %rs2, %rs1;
	add.s16 	%rs5, %rs4, %rs3;
	mul.hi.u16 	%rs6, %rs5, 21846;
	cvt.u32.u16 	%r100, %rs6;
	add.s32 	%r177, %r177, %r100;
	add.s32 	%r178, %r178, 1;
$L__BB0_9:
	setp.eq.s32 	%p13, %r12, 0;
	mov.u32 	%r172, %r11;
	@%p13 bra 	$L__BB0_14;
	cvt.s64.s32 	%rd31, %r11;
	setp.le.u64 	%p15, %rd16, %rd31;
	or.b32  	%r101, %r11, %r156;
	shr.u32 	%r102, %r101, 31;
	and.b32  	%r103, %r102, 1;
	setp.eq.b32 	%p16, %r103, 1;
	or.pred  	%p17, %p15, %p7;
	or.pred  	%p18, %p17, %p16;
	sub.s32 	%r104, %r11, %r2;
	mad.lo.s32 	%r105, %r104, %r104, %r19;
	setp.gt.u32 	%p19, %r105, %r7;
	or.pred  	%p20, %p18, %p19;
	@%p20 bra 	$L__BB0_12;
	add.s32 	%r107, %r13, %r156;
	cvt.s64.s32 	%rd32, %r107;
	add.s64 	%rd33, %rd3, %rd32;
	ld.global.u8 	%rs7, [%rd33];
	add.s64 	%rd34, %rd2, %rd32;
	ld.global.u8 	%rs8, [%rd34];
	add.s64 	%rd35, %rd1, %rd32;
	ld.global.u8 	%rs9, [%rd35];
	add.s16 	%rs10, %rs8, %rs7;
	add.s16 	%rs11, %rs10, %rs9;
	mul.hi.u16 	%rs12, %rs11, 21846;
	cvt.u32.u16 	%r108, %rs12;
	add.s32 	%r177, %r177, %r108;
	add.s32 	%r178, %r178, 1;
$L__BB0_12:
	add.s32 	%r110, %r91, 2;
	cvt.s64.s32 	%rd36, %r110;
	setp.le.u64 	%p22, %rd16, %rd36;
	or.b32  	%r111, %r110, %r156;
	shr.u32 	%r112, %r111, 31;
	and.b32  	%r113, %r112, 1;
	setp.eq.b32 	%p23, %r113, 1;
	or.pred  	%p24, %p22, %p7;
	or.pred  	%p25, %p24, %p23;
	sub.s32 	%r114, 2, %r3;
	mad.lo.s32 	%r115, %r114, %r114, %r19;
	setp.gt.u32 	%p26, %r115, %r7;
	or.pred  	%p27, %p25, %p26;
	mov.u32 	%r172, %r14;
	@%p27 bra 	$L__BB0_14;
	add.s32 	%r117, %r13, %r8;
	add.s32 	%r118, %r117, %r156;
	cvt.s64.s32 	%rd37, %r118;
	add.s64 	%rd38, %rd3, %rd37;
	ld.global.u8 	%rs13, [%rd38];
	add.s64 	%rd39, %rd2, %rd37;
	ld.global.u8 	%rs14, [%rd39];
	add.s64 	%rd40, %rd1, %rd37;
	ld.global.u8 	%rs15, [%rd40];
	add.s16 	%rs16, %rs14, %rs13;
	add.s16 	%rs17, %rs16, %rs15;
	mul.hi.u16 	%rs18, %rs17, 21846;
	cvt.u32.u16 	%r119, %rs18;
	add.s32 	%r177, %r177, %r119;
	add.s32 	%r178, %r178, 1;
$L__BB0_14:
	setp.lt.u32 	%p28, %r9, 3;
	@%p28 bra 	$L__BB0_29;
	add.s32 	%r171, %r172, 3;
	mad.lo.s32 	%r170, %r8, %r171, %r156;
	add.s32 	%r169, %r172, 1;
	add.s32 	%r120, %r172, 2;
	mad.lo.s32 	%r168, %r8, %r120, %r156;
	mul.lo.s32 	%r121, %r8, %r172;
	add.s32 	%r122, %r121, %r8;
	add.s32 	%r167, %r156, %r122;
	add.s32 	%r166, %r156, %r121;
$L__BB0_16:
	cvt.s64.s32 	%rd14, %r171;
	add.s32 	%r123, %r169, -1;
	or.b32  	%r124, %r123, %r156;
	shr.u32 	%r125, %r124, 31;
	and.b32  	%r126, %r125, 1;
	setp.eq.b32 	%p30, %r126, 1;
	cvt.s64.s32 	%rd41, %r123;
	setp.le.u64 	%p31, %rd16, %rd41;
	or.pred  	%p32, %p31, %p7;
	or.pred  	%p33, %p32, %p30;
	@%p33 bra 	$L__BB0_19;
	sub.s32 	%r127, %r172, %r2;
	mad.lo.s32 	%r128, %r127, %r127, %r19;
	setp.gt.u32 	%p34, %r128, %r7;
	@%p34 bra 	$L__BB0_19;
	cvt.s64.s32 	%rd42, %r166;
	add.s64 	%rd43, %rd3, %rd42;
	ld.global.u8 	%rs19, [%rd43];
	add.s64 	%rd44, %rd2, %rd42;
	ld.global.u8 	%rs20, [%rd44];
	add.s64 	%rd45, %rd1, %rd42;
	ld.global.u8 	%rs21, [%rd45];
	add.s16 	%rs22, %rs20, %rs19;
	add.s16 	%rs23, %rs22, %rs21;
	mul.hi.u16 	%rs24, %rs23, 21846;
	cvt.u32.u16 	%r129, %rs24;
	add.s32 	%r177, %r177, %r129;
	add.s32 	%r178, %r178, 1;
$L__BB0_19:
	add.s32 	%r52, %r169, 1;
	or.b32  	%r130, %r169, %r156;
	shr.u32 	%r131, %r130, 31;
	and.b32  	%r132, %r131, 1;
	setp.eq.b32 	%p36, %r132, 1;
	cvt.s64.s32 	%rd46, %r169;
	setp.le.u64 	%p37, %rd16, %rd46;
	or.pred  	%p38, %p37, %p7;
	or.pred  	%p39, %p38, %p36;
	@%p39 bra 	$L__BB0_22;
	sub.s32 	%r133, %r172, %r2;
	mad.lo.s32 	%r134, %r133, %r133, %r133;
	add.s32 	%r135, %r133, %r134;
	add.s32 	%r136, %r135, %r19;
	add.s32 	%r137, %r136, 1;
	setp.gt.u32 	%p40, %r137, %r7;
	@%p40 bra 	$L__BB0_22;
	cvt.s64.s32 	%rd47, %r167;
	add.s64 	%rd48, %rd3, %rd47;
	ld.global.u8 	%rs25, [%rd48];
	add.s64 	%rd49, %rd2, %rd47;
	ld.global.u8 	%rs26, [%rd49];
	add.s64 	%rd50, %rd1, %rd47;
	ld.global.u8 	%rs27, [%rd50];
	add.s16 	%rs28, %rs26, %rs25;
	add.s16 	%rs29, %rs28, %rs27;
	mul.hi.u16 	%rs30, %rs29, 21846;
	cvt.u32.u16 	%r138, %rs30;
	add.s32 	%r177, %r177, %r138;
	add.s32 	%r178, %r178, 1;
$L__BB0_22:
	or.b32  	%r139, %r52, %r156;
	shr.u32 	%r140, %r139, 31;
	and.b32  	%r141, %r140, 1;
	setp.eq.b32 	%p42, %r141, 1;
	cvt.s64.s32 	%rd51, %r52;
	setp.le.u64 	%p43, %rd16, %rd51;
	or.pred  	%p44, %p43, %p7;
	or.pred  	%p45, %p44, %p42;
	@%p45 bra 	$L__BB0_25;
	sub.s32 	%r142, %r172, %r2;
	add.s32 	%r143, %r142, 2;
	mad.lo.s32 	%r144, %r143, %r143, %r19;
	setp.gt.u32 	%p46, %r144, %r7;
	@%p46 bra 	$L__BB0_25;
	cvt.s64.s32 	%rd52, %r168;
	add.s64 	%rd53, %rd3, %rd52;
	ld.global.u8 	%rs31, [%rd53];
	add.s64 	%rd54, %rd2, %rd52;
	ld.global.u8 	%rs32, [%rd54];
	add.s64 	%rd55, %rd1, %rd52;
	ld.global.u8 	%rs33, [%rd55];
	add.s16 	%rs34, %rs32, %rs31;
	add.s16 	%rs35, %rs34, %rs33;
	mul.hi.u16 	%rs36, %rs35, 21846;
	cvt.u32.u16 	%r145, %rs36;
	add.s32 	%r177, %r177, %r145;
	add.s32 	%r178, %r178, 1;
$L__BB0_25:
	add.s32 	%r61, %r52, 1;
	or.b32  	%r146, %r61, %r156;
	shr.u32 	%r147, %r146, 31;
	and.b32  	%r148, %r147, 1;
	setp.eq.b32 	%p48, %r148, 1;
	setp.le.u64 	%p49, %rd16, %rd14;
	or.pred  	%p50, %p49, %p7;
	or.pred  	%p51, %p50, %p48;
	@%p51 bra 	$L__BB0_28;
	sub.s32 	%r149, %r172, %r2;
	add.s32 	%r150, %r149, 3;
	mad.lo.s32 	%r151, %r150, %r150, %r19;
	setp.gt.u32 	%p52, %r151, %r7;
	@%p52 bra 	$L__BB0_28;
	cvt.s64.s32 	%rd56, %r170;
	add.s64 	%rd57, %rd3, %rd56;
	ld.global.u8 	%rs37, [%rd57];
	add.s64 	%rd58, %rd2, %rd56;
	ld.global.u8 	%rs38, [%rd58];
	add.s64 	%rd59, %rd1, %rd56;
	ld.global.u8 	%rs39, [%rd59];
	add.s16 	%rs40, %rs38, %rs37;
	add.s16 	%rs41, %rs40, %rs39;
	mul.hi.u16 	%rs42, %rs41, 21846;
	cvt.u32.u16 	%r152, %rs42;
	add.s32 	%r177, %r177, %r152;
	add.s32 	%r178, %r178, 1;
$L__BB0_28:
	cvt.u32.u64 	%r153, %rd14;
	add.s32 	%r171, %r153, 4;
	add.s32 	%r170, %r170, %r15;
	add.s32 	%r169, %r169, 4;
	add.s32 	%r168, %r168, %r15;
	add.s32 	%r167, %r167, %r15;
	add.s32 	%r166, %r166, %r15;
	setp.ne.s32 	%p53, %r61, %r6;
	add.s32 	%r172, %r61, 1;
	@%p53 bra 	$L__BB0_16;
$L__BB0_29:
	add.s32 	%r156, %r156, 3;
	setp.le.s32 	%p54, %r156, %r5;
	@%p54 bra 	$L__BB0_6;
	div.s32 	%r154, %r177, %r178;
	cvt.rn.f32.s32 	%f17, %r154;
$L__BB0_31:
	ld.param.u64 	%rd62, [_Z13process_colormmPhS_S_S__param_5];
	cvt.rzi.u32.f32 	%r155, %f17;
	cvta.to.global.u64 	%rd60, %rd62;
	add.s64 	%rd61, %rd60, %rd4;
	st.global.u8 	[%rd61], %r155;
$L__BB0_32:
	ret;

}


// ===== COMPILED SASS (sm_100) =====

	.target	sm_100

	.elftype	@"ET_EXEC"


//--------------------- .note.nv.tkinfo           --------------------------
	.section	.note.nv.tkinfo,"",@"SHT_NOTE"
	.sectionflags	@"SHF_NOTE_NV_TKINFO"
	.tkinfo
        /*0018*/ 	.word	0x00000002
        /*0030*/ 	.string	""
        /*0030*/ 	.string	"ptxas"
        /*0030*/ 	.string	"Cuda compilation tools, release 13.0, V13.0.88"
        /*0030*/ 	.string	"Build cuda_13.0.r13.0/compiler.36424714_0"
        /*0030*/ 	.string	"-arch sm_100 -m 64 "



//--------------------- .note.nv.cuinfo           --------------------------
	.section	.note.nv.cuinfo,"",@"SHT_NOTE"
	.sectionflags	@"SHF_NOTE_NV_CUINFO"
        /*0018*/ 	.short	0x0002
        /*001a*/ 	.short	0x0064
        /*001c*/ 	.short	0x0082
	.zero		2


//--------------------- .nv.info                  --------------------------
	.section	.nv.info,"",@"SHT_CUDA_INFO"
	.align	4


	//----- nvinfo : EIATTR_REGCOUNT
	.align		4
        /*0000*/ 	.byte	0x04, 0x2f
        /*0002*/ 	.short	(.L_1 - .L_0)
	.align		4
.L_0:
        /*0004*/ 	.word	index@(_Z13process_colormmPhS_S_S_)
        /*0008*/ 	.word	0x00000020


	//----- nvinfo : EIATTR_FRAME_SIZE
	.align		4
.L_1:
        /*000c*/ 	.byte	0x04, 0x11
        /*000e*/ 	.short	(.L_3 - .L_2)
	.align		4
.L_2:
        /*0010*/ 	.word	index@($__internal_2_$__cuda_sm3x_div_rn_noftz_f32_slowpath)
        /*0014*/ 	.word	0x00000000


	//----- nvinfo : EIATTR_FRAME_SIZE
	.align		4
.L_3:
        /*0018*/ 	.byte	0x04, 0x11
        /*001a*/ 	.short	(.L_5 - .L_4)
	.align		4
.L_4:
        /*001c*/ 	.word	index@($__internal_1_$__cuda_sm20_rcp_rn_f32_slowpath)
        /*0020*/ 	.word	0x00000000


	//----- nvinfo : EIATTR_FRAME_SIZE
	.align		4
.L_5:
        /*0024*/ 	.byte	0x04, 0x11
        /*0026*/ 	.short	(.L_7 - .L_6)
	.align		4
.L_6:
        /*0028*/ 	.word	index@($__internal_0_$__cuda_sm20_div_u64)
        /*002c*/ 	.word	0x00000000


	//----- nvinfo : EIATTR_FRAME_SIZE
	.align		4
.L_7:
        /*0030*/ 	.byte	0x04, 0x11
        /*0032*/ 	.short	(.L_9 - .L_8)
	.align		4
.L_8:
        /*0034*/ 	.word	index@(_Z13process_colormmPhS_S_S_)
        /*0038*/ 	.word	0x00000000


	//----- nvinfo : EIATTR_MIN_STACK_SIZE
	.align		4
.L_9:
        /*003c*/ 	.byte	0x04, 0x12
        /*003e*/ 	.short	(.L_11 - .L_10)
	.align		4
.L_10:
        /*0040*/ 	.word	index@(_Z13process_colormmPhS_S_S_)
        /*0044*/ 	.word	0x00000000
.L_11:


//--------------------- .nv.compat                --------------------------
	.section	.nv.compat,"",@"SHT_CUDA_COMPAT_INFO"
	.align	4
        /*0000*/ 	.byte	0x02, 0x09, 0x00, 0x00, 0x02, 0x02, 0x01, 0x00, 0x02, 0x05, 0x05, 0x00, 0x03, 0x07, 0x01, 0x01
        /*0010*/ 	.byte	0x02, 0x03, 0x00, 0x00, 0x02, 0x06, 0x01, 0x00, 0x04, 0x0b, 0x08, 0x00, 0x01, 0x00, 0x00, 0x00
        /*0020*/ 	.byte	0x00, 0x00, 0x00, 0x00


//--------------------- .nv.info._Z13process_colormmPhS_S_S_ --------------------------
	.section	.nv.info._Z13process_colormmPhS_S_S_,"",@"SHT_CUDA_INFO"
	.sectionflags	@""
	.align	4


	//----- nvinfo : EIATTR_CUDA_API_VERSION
	.align		4
        /*0000*/ 	.byte	0x04, 0x37
        /*0002*/ 	.short	(.L_13 - .L_12)
.L_12:
        /*0004*/ 	.word	0x00000082


	//----- nvinfo : EIATTR_KPARAM_INFO
	.align		4
.L_13:
        /*0008*/ 	.byte	0x04, 0x17
        /*000a*/ 	.short	(.L_15 - .L_14)
.L_14:
        /*000c*/ 	.word	0x00000000
        /*0010*/ 	.short	0x0005
        /*0012*/ 	.short	0x0028
        /*0014*/ 	.byte	0x00, 0xf5, 0x21, 0x00


	//----- nvinfo : EIATTR_KPARAM_INFO
	.align		4
.L_15:
        /*0018*/ 	.byte	0x04, 0x17
        /*001a*/ 	.short	(.L_17 - .L_16)
.L_16:
        /*001c*/ 	.word	0x00000000
        /*0020*/ 	.short	0x0004
        /*0022*/ 	.short	0x0020
        /*0024*/ 	.byte	0x00, 0xf5, 0x21, 0x00


	//----- nvinfo : EIATTR_KPARAM_INFO
	.align		4
.L_17:
        /*0028*/ 	.byte	0x04, 0x17
        /*002a*/ 	.short	(.L_19 - .L_18)
.L_18:
        /*002c*/ 	.word	0x00000000
        /*0030*/ 	.short	0x0003
        /*0032*/ 	.short	0x0018
        /*0034*/ 	.byte	0x00, 0xf5, 0x21, 0x00


	//----- nvinfo : EIATTR_KPARAM_INFO
	.align		4
.L_19:
        /*0038*/ 	.byte	0x04, 0x17
        /*003a*/ 	.short	(.L_21 - .L_20)
.L_20:
        /*003c*/ 	.word	0x00000000
        /*0040*/ 	.short	0x0002
        /*0042*/ 	.short	0x0010
        /*0044*/ 	.byte	0x00, 0xf5, 0x21, 0x00


	//----- nvinfo : EIATTR_KPARAM_INFO
	.align		4
.L_21:
        /*0048*/ 	.byte	0x04, 0x17
        /*004a*/ 	.short	(.L_23 - .L_22)
.L_22:
        /*004c*/ 	.word	0x00000000
        /*0050*/ 	.short	0x0001
        /*0052*/ 	.short	0x0008
        /*0054*/ 	.byte	0x00, 0xf0, 0x21, 0x00


	//----- nvinfo : EIATTR_KPARAM_INFO
	.align		4
.L_23:
        /*0058*/ 	.byte	0x04, 0x17
        /*005a*/ 	.short	(.L_25 - .L_24)
.L_24:
        /*005c*/ 	.word	0x00000000
        /*0060*/ 	.short	0x0000
        /*0062*/ 	.short	0x0000
        /*0064*/ 	.byte	0x00, 0xf0, 0x21, 0x00


	//----- nvinfo : EIATTR_SPARSE_MMA_MASK
	.align		4
.L_25:
        /*0068*/ 	.byte	0x03, 0x50
        /*006a*/ 	.short	0x0000


	//----- nvinfo : EIATTR_MAXREG_COUNT
	.align		4
        /*006c*/ 	.byte	0x03, 0x1b
        /*006e*/ 	.short	0x00ff


	//----- nvinfo : EIATTR_MERCURY_ISA_VERSION
	.align		4
        /*0070*/ 	.byte	0x03, 0x5f
        /*0072*/ 	.short	0x0101


	//----- nvinfo : EIATTR_VRC_CTA_INIT_COUNT
	.align		4
        /*0074*/ 	.byte	0x02, 0x4a
	.zero		1
	.zero		1


	//----- nvinfo : EIATTR_EXIT_INSTR_OFFSETS
	.align		4
        /*0078*/ 	.byte	0x04, 0x1c
        /*007a*/ 	.short	(.L_27 - .L_26)


	//   ....[0]....
.L_26:
        /*007c*/ 	.word	0x00000110


	//   ....[1]....
        /*0080*/ 	.word	0x000017f0


	//----- nvinfo : EIATTR_CRS_STACK_SIZE
	.align		4
.L_27:
        /*0084*/ 	.byte	0x04, 0x1e
        /*0086*/ 	.short	(.L_29 - .L_28)
.L_28:
        /*0088*/ 	.word	0x00000000


	//----- nvinfo : EIATTR_CBANK_PARAM_SIZE
	.align		4
.L_29:
        /*008c*/ 	.byte	0x03, 0x19
        /*008e*/ 	.short	0x0030


	//----- nvinfo : EIATTR_PARAM_CBANK
	.align		4
        /*0090*/ 	.byte	0x04, 0x0a
        /*0092*/ 	.short	(.L_31 - .L_30)
	.align		4
.L_30:
        /*0094*/ 	.word	index@(.nv.constant0._Z13process_colormmPhS_S_S_)
        /*0098*/ 	.short	0x0380
        /*009a*/ 	.short	0x0030


	//----- nvinfo : EIATTR_SW_WAR
	.align		4
.L_31:
        /*009c*/ 	.byte	0x04, 0x36
        /*009e*/ 	.short	(.L_33 - .L_32)
.L_32:
        /*00a0*/ 	.word	0x00000008
.L_33:


//--------------------- .nv.callgraph             --------------------------
	.section	.nv.callgraph,"",@"SHT_CUDA_CALLGRAPH"
	.align	4
	.sectionentsize	8
	.align		4
        /*0000*/ 	.word	0x00000000
	.align		4
        /*0004*/ 	.word	0xffffffff
	.align		4
        /*0008*/ 	.word	0x00000000
	.align		4
        /*000c*/ 	.word	0xfffffffe
	.align		4
        /*0010*/ 	.word	0x00000000
	.align		4
        /*0014*/ 	.word	0xfffffffd
	.align		4
        /*0018*/ 	.word	0x00000000
	.align		4
        /*001c*/ 	.word	0xfffffffc


//--------------------- .text._Z13process_colormmPhS_S_S_ --------------------------
	.section	.text._Z13process_colormmPhS_S_S_,"ax",@progbits
	.align	128
        .global         _Z13process_colormmPhS_S_S_
        .type           _Z13process_colormmPhS_S_S_,@function
        .size           _Z13process_colormmPhS_S_S_,(.L_x_38 - _Z13process_colormmPhS_S_S_)
        .other          _Z13process_colormmPhS_S_S_,@"STO_CUDA_ENTRY STV_DEFAULT"
_Z13process_colormmPhS_S_S_:
.text._Z13process_colormmPhS_S_S_:
[----:B------:R-:W-:Y:S01]  /*0000*/  LDC R1, c[0x0][0x37c] ;  /* 0x0000df00ff017b82 */ /* 0x000fe20000000800 */
[----:B------:R-:W0:Y:S01]  /*0010*/  LDCU.128 UR8, c[0x0][0x380] ;  /* 0x00007000ff0877ac */ /* 0x000e220008000c00 */
[----:B------:R-:W1:Y:S06]  /*0020*/  S2R R3, SR_TID.X ;  /* 0x0000000000037919 */ /* 0x000e6c0000002100 */
[----:B------:R-:W1:Y:S08]  /*0030*/  S2UR UR12, SR_CTAID.X ;  /* 0x00000000000c79c3 */ /* 0x000e700000002500 */
[----:B------:R-:W1:Y:S01]  /*0040*/  LDC R0, c[0x0][0x360] ;  /* 0x0000d800ff007b82 */ /* 0x000e620000000800 */
[----:B0-----:R-:W-:-:S02]  /*0050*/  UIMAD.WIDE.U32 UR4, UR8, 0x3, URZ ;  /* 0x00000003080478a5 */ /* 0x001fc4000f8e00ff */
[----:B------:R-:W-:Y:S02]  /*0060*/  UIMAD UR8, UR9, 0x3, URZ ;  /* 0x00000003090878a4 */ /* 0x000fe4000f8e02ff */
[----:B------:R-:W-:Y:S02]  /*0070*/  UIMAD.WIDE.U32 UR6, UR4, UR10, URZ ;  /* 0x0000000a040672a5 */ /* 0x000fe4000f8e00ff */
[----:B------:R-:W-:-:S04]  /*0080*/  UIADD3 UR8, UPT, UPT, UR5, UR8, URZ ;  /* 0x0000000805087290 */ /* 0x000fc8000fffe0ff */
[----:B------:R-:W-:-:S04]  /*0090*/  UIMAD UR9, UR8, UR10, URZ ;  /* 0x0000000a080972a4 */ /* 0x000fc8000f8e02ff */
[----:B------:R-:W-:Y:S01]  /*00a0*/  UIMAD UR9, UR4, UR11, UR9 ;  /* 0x0000000b040972a4 */ /* 0x000fe2000f8e0209 */
[----:B-1----:R-:W-:-:S03]  /*00b0*/  IMAD R0, R0, UR12, R3 ;  /* 0x0000000c00007c24 */ /* 0x002fc6000f8e0203 */
[----:B------:R-:W-:Y:S02]  /*00c0*/  UIADD3 UR7, UPT, UPT, UR7, UR9, URZ ;  /* 0x0000000907077290 */ /* 0x000fe4000fffe0ff */
[----:B------:R-:W-:Y:S02]  /*00d0*/  SHF.R.S32.HI R2, RZ, 0x1f, R0 ;  /* 0x0000001fff027819 */ /* 0x000fe40000011400 */
[----:B------:R-:W-:Y:S02]  /*00e0*/  ISETP.LE.U32.AND P0, PT, R0, UR6, PT ;  /* 0x0000000600007c0c */ /* 0x000fe4000bf03070 */
[----:B------:R-:W-:-:S05]  /*00f0*/  IMAD.U32 R3, RZ, RZ, UR7 ;  /* 0x00000007ff037e24 */ /* 0x000fca000f8e00ff */
[----:B------:R-:W-:-:S13]  /*0100*/  ISETP.GE.U32.AND.EX P0, PT, R3, R2, PT, P0 ;  /* 0x000000020300720c */ /* 0x000fda0003f06100 */
[----:B------:R-:W-:Y:S05]  /*0110*/  @!P0 EXIT ;  /* 0x000000000000894d */ /* 0x000fea0003800000 */
[----:B------:R-:W-:Y:S01]  /*0120*/  LOP3.LUT R3, R2, UR8, RZ, 0xfc, !PT ;  /* 0x0000000802037c12 */ /* 0x000fe2000f8efcff */
[----:B------:R-:W-:Y:S03]  /*0130*/  BSSY.RECONVERGENT B0, `(.L_x_0) ;  /* 0x000001d000007945 */ /* 0x000fe60003800200 */
[----:B------:R-:W-:-:S13]  /*0140*/  ISETP.NE.U32.AND P0, PT, R3, RZ, PT ;  /* 0x000000ff0300720c */ /* 0x000fda0003f05070 */
[----:B------:R-:W-:Y:S05]  /*0150*/  @P0 BRA `(.L_x_1) ;  /* 0x0000000000540947 */ /* 0x000fea0003800000 */
[----:B------:R-:W0:Y:S01]  /*0160*/  I2F.U32.RP R3, UR4 ;  /* 0x0000000400037d06 */ /* 0x000e220008209000 */
[----:B------:R-:W-:-:S07]  /*0170*/  ISETP.NE.U32.AND P2, PT, RZ, UR4, PT ;  /* 0x00000004ff007c0c */ /* 0x000fce000bf45070 */
[----:B0-----:R-:W0:Y:S02]  /*0180*/  MUFU.RCP R3, R3 ;  /* 0x0000000300037308 */ /* 0x001e240000001000 */
[----:B0-----:R-:W-:-:S06]  /*0190*/  VIADD R4, R3, 0xffffffe ;  /* 0x0ffffffe03047836 */ /* 0x001fcc0000000000 */
[----:B------:R0:W1:Y:S02]  /*01a0*/  F2I.FTZ.U32.TRUNC.NTZ R5, R4 ;  /* 0x0000000400057305 */ /* 0x000064000021f000 */
[----:B0-----:R-:W-:Y:S02]  /*01b0*/  IMAD.MOV.U32 R4, RZ, RZ, RZ ;  /* 0x000000ffff047224 */ /* 0x001fe400078e00ff */
[----:B-1----:R-:W-:-:S04]  /*01c0*/  IMAD.MOV R7, RZ, RZ, -R5 ;  /* 0x000000ffff077224 */ /* 0x002fc800078e0a05 */
[----:B------:R-:W-:-:S04]  /*01d0*/  IMAD R7, R7, UR4, RZ ;  /* 0x0000000407077c24 */ /* 0x000fc8000f8e02ff */
[----:B------:R-:W-:-:S06]  /*01e0*/  IMAD.HI.U32 R5, R5, R7, R4 ;  /* 0x0000000705057227 */ /* 0x000fcc00078e0004 */
[----:B------:R-:W-:-:S04]  /*01f0*/  IMAD.HI.U32 R4, R5, R0, RZ ;  /* 0x0000000005047227 */ /* 0x000fc800078e00ff */
[----:B------:R-:W-:-:S04]  /*0200*/  IMAD.MOV R5, RZ, RZ, -R4 ;  /* 0x000000ffff057224 */ /* 0x000fc800078e0a04 */
[----:B------:R-:W-:-:S05]  /*0210*/  IMAD R5, R5, UR4, R0 ;  /* 0x0000000405057c24 */ /* 0x000fca000f8e0200 */
[----:B------:R-:W-:-:S13]  /*0220*/  ISETP.GE.U32.AND P0, PT, R5, UR4, PT ;  /* 0x0000000405007c0c */ /* 0x000fda000bf06070 */
[----:B------:R-:W-:Y:S02]  /*0230*/  @P0 VIADD R5, R5, -UR4 ;  /* 0x8000000405050c36 */ /* 0x000fe40008000000 */
[----:B------:R-:W-:-:S03]  /*0240*/  @P0 VIADD R4, R4, 0x1 ;  /* 0x0000000104040836 */ /* 0x000fc60000000000 */
[----:B------:R-:W-:-:S13]  /*0250*/  ISETP.GE.U32.AND P1, PT, R5, UR4, PT ;  /* 0x0000000405007c0c */ /* 0x000fda000bf26070 */
[----:B------:R-:W-:Y:S01]  /*0260*/  @P1 VIADD R4, R4, 0x1 ;  /* 0x0000000104041836 */ /* 0x000fe20000000000 */
[----:B------:R-:W-:-:S05]  /*0270*/  @!P2 LOP3.LUT R4, RZ, UR4, RZ, 0x33, !PT ;  /* 0x00000004ff04ac12 */ /* 0x000fca000f8e33ff */
[----:B------:R-:W-:-:S04]  /*0280*/  IMAD.MOV R3, RZ, RZ, -R4 ;  /* 0x000000ffff037224 */ /* 0x000fc800078e0a04 */
[----:B------:R-:W-:Y:S01]  /*0290*/  IMAD R3, R3, UR4, R0 ;  /* 0x0000000403037c24 */ /* 0x000fe2000f8e0200 */
[----:B------:R-:W-:Y:S06]  /*02a0*/  BRA `(.L_x_2) ;  /* 0x0000000000147947 */ /* 0x000fec0003800000 */
.L_x_1:
[----:B------:R-:W-:-:S07]  /*02b0*/  MOV R4, 0x2d0 ;  /* 0x000002d000047802 */ /* 0x000fce0000000f00 */
[----:B------:R-:W-:Y:S05]  /*02c0*/  CALL.REL.NOINC `($__internal_0_$__cuda_sm20_div_u64) ;  /* 0x00000014004c7944 */ /* 0x000fea0003c00000 */
[--C-:B------:R-:W-:Y:S02]  /*02d0*/  IMAD.MOV R5, RZ, RZ, -R3.reuse ;  /* 0x000000ffff057224 */ /* 0x100fe400078e0a03 */
[----:B------:R-:W-:Y:S02]  /*02e0*/  IMAD.MOV.U32 R4, RZ, RZ, R3 ;  /* 0x000000ffff047224 */ /* 0x000fe400078e0003 */
[----:B------:R-:W-:-:S07]  /*02f0*/  IMAD R3, R5, UR4, R0 ;  /* 0x0000000405037c24 */ /* 0x000fce000f8e0200 */
.L_x_2:
[----:B------:R-:W-:Y:S05]  /*0300*/  BSYNC.RECONVERGENT B0 ;  /* 0x0000000000007941 */ /* 0x000fea0003800200 */
.L_x_0:
[----:B------:R-:W-:Y:S01]  /*0310*/  IMAD.HI R6, R3, 0x55555556, RZ ;  /* 0x5555555603067827 */ /* 0x000fe200078e02ff */
[----:B------:R-:W-:Y:S01]  /*0320*/  SHF.R.S32.HI R5, RZ, 0x1f, R4 ;  /* 0x0000001fff057819 */ /* 0x000fe20000011404 */
[----:B------:R-:W-:Y:S02]  /*0330*/  BSSY.RECONVERGENT B0, `(.L_x_3) ;  /* 0x0000015000007945 */ /* 0x000fe40003800200 */
[----:B------:R-:W-:Y:S01]  /*0340*/  IMAD.MOV.U32 R11, RZ, RZ, 0x35d1b717 ;  /* 0x35d1b717ff0b7424 */ /* 0x000fe200078e00ff */
[----:B------:R-:W-:Y:S01]  /*0350*/  LEA.HI R6, R6, R6, RZ, 0x1 ;  /* 0x0000000606067211 */ /* 0x000fe200078f08ff */
[----:B------:R-:W-:Y:S01]  /*0360*/  IMAD.MOV.U32 R10, RZ, RZ, 0x491c4000 ;  /* 0x491c4000ff0a7424 */ /* 0x000fe200078e00ff */
[----:B------:R-:W0:Y:S02]  /*0370*/  I2F.U64 R5, R4 ;  /* 0x0000000400057312 */ /* 0x000e240000301000 */
[----:B------:R-:W-:Y:S01]  /*0380*/  SHF.R.S32.HI R7, RZ, 0x1f, R6 ;  /* 0x0000001fff077819 */ /* 0x000fe20000011406 */
[----:B------:R-:W-:-:S04]  /*0390*/  FFMA R10, R11, -R10, 1 ;  /* 0x3f8000000b0a7423 */ /* 0x000fc8000000080a */
[----:B------:R-:W-:Y:S01]  /*03a0*/  FFMA R10, R10, R11, 1.5624999605279299431e-06 ;  /* 0x35d1b7170a0a7423 */ /* 0x000fe2000000000b */
[----:B------:R-:W1:Y:S01]  /*03b0*/  I2F.U64 R6, R6 ;  /* 0x0000000600067312 */ /* 0x000e620000301000 */
[----:B0-----:R-:W-:-:S04]  /*03c0*/  FADD R8, R5, -540 ;  /* 0xc407000005087421 */ /* 0x001fc80000000000 */
[----:B------:R-:W-:Y:S01]  /*03d0*/  FMUL R9, R8, R8 ;  /* 0x0000000808097220 */ /* 0x000fe20000400000 */
[----:B-1----:R-:W-:-:S04]  /*03e0*/  FADD R8, R6, -960 ;  /* 0xc470000006087421 */ /* 0x002fc80000000000 */
[----:B------:R-:W-:-:S04]  /*03f0*/  FFMA R5, R8, R8, R9 ;  /* 0x0000000808057223 */ /* 0x000fc80000000009 */
[----:B------:R-:W0:Y:S01]  /*0400*/  FCHK P0, R5, 640000 ;  /* 0x491c400005007902 */ /* 0x000e220000000000 */
[----:B------:R-:W-:-:S04]  /*0410*/  FFMA R8, R5, R10, RZ ;  /* 0x0000000a05087223 */ /* 0x000fc800000000ff */
[----:B------:R-:W-:-:S04]  /*0420*/  FFMA R7, R8, -640000, R5 ;  /* 0xc91c400008077823 */ /* 0x000fc80000000005 */
[----:B------:R-:W-:Y:S01]  /*0430*/  FFMA R7, R10, R7, R8 ;  /* 0x000000070a077223 */ /* 0x000fe20000000008 */
[----:B0-----:R-:W-:Y:S06]  /*0440*/  @!P0 BRA `(.L_x_4) ;  /* 0x00000000000c8947 */ /* 0x001fec0003800000 */
[----:B------:R-:W-:-:S07]  /*0450*/  MOV R6, 0x470 ;  /* 0x0000047000067802 */ /* 0x000fce0000000f00 */
[----:B------:R-:W-:Y:S05]  /*0460*/  CALL.REL.NOINC `($__internal_2_$__cuda_sm3x_div_rn_noftz_f32_slowpath) ;  /* 0x0000001800b87944 */ /* 0x000fea0003c00000 */
[----:B------:R-:W-:-:S07]  /*0470*/  IMAD.MOV.U32 R7, RZ, RZ, R5 ;  /* 0x000000ffff077224 */ /* 0x000fce00078e0005 */
.L_x_4:
[----:B------:R-:W-:Y:S05]  /*0480*/  BSYNC.RECONVERGENT B0 ;  /* 0x0000000000007941 */ /* 0x000fea0003800200 */
.L_x_3:
[----:B------:R-:W-:Y:S01]  /*0490*/  FADD R10, R7, 1 ;  /* 0x3f800000070a7421 */ /* 0x000fe20000000000 */
[----:B------:R-:W-:Y:S03]  /*04a0*/  BSSY.RECONVERGENT B0, `(.L_x_5) ;  /* 0x000000d000007945 */ /* 0x000fe60003800200 */
[----:B------:R-:W-:-:S05]  /*04b0*/  VIADD R5, R10, 0x1800000 ;  /* 0x018000000a057836 */ /* 0x000fca0000000000 */
[----:B------:R-:W-:-:S04]  /*04c0*/  LOP3.LUT R5, R5, 0x7f800000, RZ, 0xc0, !PT ;  /* 0x7f80000005057812 */ /* 0x000fc800078ec0ff */
[----:B------:R-:W-:-:S13]  /*04d0*/  ISETP.GT.U32.AND P0, PT, R5, 0x1ffffff, PT ;  /* 0x01ffffff0500780c */ /* 0x000fda0003f04070 */
[----:B------:R-:W-:Y:S05]  /*04e0*/  @P0 BRA `(.L_x_6) ;  /* 0x0000000000100947 */ /* 0x000fea0003800000 */
[----:B------:R-:W-:-:S07]  /*04f0*/  MOV R8, 0x510 ;  /* 0x0000051000087802 */ /* 0x000fce0000000f00 */
[----:B------:R-:W-:Y:S05]  /*0500*/  CALL.REL.NOINC `($__internal_1_$__cuda_sm20_rcp_rn_f32_slowpath) ;  /* 0x0000001400bc7944 */ /* 0x000fea0003c00000 */
[----:B------:R-:W-:Y:S01]  /*0510*/  IMAD.MOV.U32 R5, RZ, RZ, R7 ;  /* 0x000000ffff057224 */ /* 0x000fe200078e0007 */
[----:B------:R-:W-:Y:S06]  /*0520*/  BRA `(.L_x_7) ;  /* 0x0000000000107947 */ /* 0x000fec0003800000 */
.L_x_6:
[----:B------:R-:W0:Y:S02]  /*0530*/  MUFU.RCP R5, R10 ;  /* 0x0000000a00057308 */ /* 0x000e240000001000 */
[----:B0-----:R-:W-:-:S04]  /*0540*/  FFMA R6, R10, R5, -1 ;  /* 0xbf8000000a067423 */ /* 0x001fc80000000005 */
[----:B------:R-:W-:-:S04]  /*0550*/  FADD.FTZ R6, -R6, -RZ ;  /* 0x800000ff06067221 */ /* 0x000fc80000010100 */
[----:B------:R-:W-:-:S07]  /*0560*/  FFMA R5, R5, R6, R5 ;  /* 0x0000000605057223 */ /* 0x000fce0000000005 */
.L_x_7:
[----:B------:R-:W-:Y:S05]  /*0570*/  BSYNC.RECONVERGENT B0 ;  /* 0x0000000000007941 */ /* 0x000fea0003800200 */
.L_x_5:
[----:B------:R-:W-:Y:S01]  /*0580*/  FADD R5, -R5, 1 ;  /* 0x3f80000005057421 */ /* 0x000fe20000000100 */
[----:B------:R-:W0:Y:S01]  /*0590*/  LDCU.64 UR8, c[0x0][0x358] ;  /* 0x00006b00ff0877ac */ /* 0x000e220008000a00 */
[----:B------:R-:W-:Y:S03]  /*05a0*/  BSSY.RECONVERGENT B2, `(.L_x_8) ;  /* 0x000011f000027945 */ /* 0x000fe60003800200 */
[----:B------:R-:W-:-:S05]  /*05b0*/  FMNMX.NAN R5, R5, 1, PT ;  /* 0x3f80000005057809 */ /* 0x000fca0003820000 */
[----:B------:R-:W-:-:S06]  /*05c0*/  FMUL R5, R5, 40 ;  /* 0x4220000005057820 */ /* 0x000fcc0000400000 */
[----:B------:R-:W1:Y:S02]  /*05d0*/  F2I.TRUNC.NTZ R5, R5 ;  /* 0x0000000500057305 */ /* 0x000e64000020f100 */
[----:B-1----:R-:W-:-:S04]  /*05e0*/  IMAD R6, R5, -0x3, R3 ;  /* 0xfffffffd05067824 */ /* 0x002fc800078e0203 */
[----:B------:R-:W-:-:S05]  /*05f0*/  IMAD R7, R5, 0x6, R6 ;  /* 0x0000000605077824 */ /* 0x000fca00078e0206 */
[----:B------:R-:W-:-:S13]  /*0600*/  ISETP.GT.AND P0, PT, R6, R7, PT ;  /* 0x000000070600720c */ /* 0x000fda0003f04270 */
[----:B0-----:R-:W-:Y:S05]  /*0610*/  @P0 BRA `(.L_x_9) ;  /* 0x00000010005c0947 */ /* 0x001fea0003800000 */
[C---:B------:R-:W-:Y:S01]  /*0620*/  IMAD.SHL.U32 R7, R5.reuse, 0x2, RZ ;  /* 0x0000000205077824 */ /* 0x040fe200078e00ff */
[----:B------:R-:W-:Y:S01]  /*0630*/  BSSY.RECONVERGENT B1, `(.L_x_10) ;  /* 0x00000fc000017945 */ /* 0x000fe20003800200 */
[----:B------:R-:W-:Y:S02]  /*0640*/  IMAD R8, R5, R5, RZ ;  /* 0x0000000505087224 */ /* 0x000fe400078e02ff */
[----:B------:R-:W-:Y:S01]  /*0650*/  IMAD.MOV.U32 R9, RZ, RZ, RZ ;  /* 0x000000ffff097224 */ /* 0x000fe200078e00ff */
[----:B------:R-:W-:Y:S01]  /*0660*/  ISETP.GE.U32.AND P3, PT, R7, 0x3, PT ;  /* 0x000000030700780c */ /* 0x000fe20003f66070 */
[----:B------:R-:W-:Y:S02]  /*0670*/  IMAD.IADD R7, R5, 0x1, R4 ;  /* 0x0000000105077824 */ /* 0x000fe400078e0204 */
[----:B------:R-:W-:-:S10]  /*0680*/  IMAD.MOV.U32 R10, RZ, RZ, RZ ;  /* 0x000000ffff0a7224 */ /* 0x000fd400078e00ff */
.L_x_18:
[----:B------:R-:W-:Y:S01]  /*0690*/  IMAD.IADD R15, R4, 0x1, -R5 ;  /* 0x00000001040f7824 */ /* 0x000fe200078e0a05 */
[----:B------:R-:W-:Y:S04]  /*06a0*/  BSSY.RECONVERGENT B0, `(.L_x_11) ;  /* 0x00000ef000007945 */ /* 0x000fe80003800200 */
[----:B------:R-:W-:-:S13]  /*06b0*/  ISETP.GT.AND P0, PT, R15, R7, PT ;  /* 0x000000070f00720c */ /* 0x000fda0003f04270 */
[----:B------:R-:W-:Y:S05]  /*06c0*/  @P0 BRA `(.L_x_12) ;  /* 0x0000000c00b00947 */ /* 0x000fea0003800000 */
[----:B------:R-:W0:Y:S01]  /*06d0*/  LDCU.64 UR6, c[0x0][0x380] ;  /* 0x00007000ff0677ac */ /* 0x000e220008000a00 */
[----:B------:R-:W1:Y:S01]  /*06e0*/  LDC.64 R12, c[0x0][0x388] ;  /* 0x0000e200ff0c7b82 */ /* 0x000e620000000a00 */
[----:B------:R-:W-:Y:S01]  /*06f0*/  SHF.R.S32.HI R14, RZ, 0x1f, R6 ;  /* 0x0000001fff0e7819 */ /* 0x000fe20000011406 */
[----:B------:R-:W-:Y:S01]  /*0700*/  IMAD.IADD R20, R6, 0x1, -R3 ;  /* 0x0000000106147824 */ /* 0x000fe200078e0a03 */
[----:B------:R-:W-:Y:S01]  /*0710*/  LOP3.LUT R11, R15, R6, RZ, 0xfc, !PT ;  /* 0x000000060f0b7212 */ /* 0x000fe200078efcff */
[----:B------:R-:W-:Y:S02]  /*0720*/  IMAD.IADD R22, R4, 0x1, -R5 ;  /* 0x0000000104167824 */ /* 0x000fe400078e0a05 */
[----:B------:R-:W-:Y:S01]  /*0730*/  IMAD R20, R20, R20, RZ ;  /* 0x0000001414147224 */ /* 0x000fe200078e02ff */
[----:B------:R-:W-:Y:S01]  /*0740*/  SHF.R.U32.HI R11, RZ, 0x1f, R11 ;  /* 0x0000001fff0b7819 */ /* 0x000fe2000001160b */
[----:B0-----:R-:W-:Y:S02]  /*0750*/  UIMAD.WIDE.U32 UR4, UR6, 0x3, URZ ;  /* 0x00000003060478a5 */ /* 0x001fe4000f8e00ff */
[----:B------:R-:W-:-:S04]  /*0760*/  UIMAD UR7, UR7, 0x3, URZ ;  /* 0x00000003070778a4 */ /* 0x000fc8000f8e02ff */
[----:B------:R-:W-:Y:S01]  /*0770*/  UIADD3 UR7, UPT, UPT, UR5, UR7, URZ ;  /* 0x0000000705077290 */ /* 0x000fe2000fffe0ff */
[----:B------:R-:W-:Y:S02]  /*0780*/  ISETP.LT.U32.AND P0, PT, R6, UR4, PT ;  /* 0x0000000406007c0c */ /* 0x000fe4000bf01070 */
[----:B-1----:R-:W-:-:S03]  /*0790*/  ISETP.GE.U32.AND P1, PT, R15, R12, PT ;  /* 0x0000000c0f00720c */ /* 0x002fc60003f26070 */
[----:B------:R-:W-:-:S05]  /*07a0*/  IMAD.U32 R17, RZ, RZ, UR7 ;  /* 0x00000007ff117e24 */ /* 0x000fca000f8e00ff */
[----:B------:R-:W-:Y:S02]  /*07b0*/  ISETP.GT.U32.AND.EX P0, PT, R17, R14, PT, P0 ;  /* 0x0000000e1100720c */ /* 0x000fe40003f04100 */
[----:B------:R-:W-:Y:S01]  /*07c0*/  SHF.R.S32.HI R14, RZ, 0x1f, R15 ;  /* 0x0000001fff0e7819 */ /* 0x000fe2000001140f */
[----:B------:R-:W0:Y:S03]  /*07d0*/  LDC.64 R16, c[0x0][0x398] ;  /* 0x0000e600ff107b82 */ /* 0x000e260000000a00 */
[----:B------:R-:W-:-:S04]  /*07e0*/  ISETP.GE.U32.OR.EX P1, PT, R14, R13, !P0, P1 ;  /* 0x0000000d0e00720c */ /* 0x000fc80004726510 */
[----:B------:R-:W-:Y:S01]  /*07f0*/  ISETP.EQ.U32.OR P1, PT, R11, 0x1, P1 ;  /* 0x000000010b00780c */ /* 0x000fe20000f22470 */
[----:B------:R-:W1:Y:S03]  /*0800*/  LDC.64 R14, c[0x0][0x390] ;  /* 0x0000e400ff0e7b82 */ /* 0x000e660000000a00 */
[----:B------:R-:W-:-:S05]  /*0810*/  ISETP.GT.U32.OR P1, PT, R20, 0x8, P1 ;  /* 0x000000081400780c */ /* 0x000fca0000f24470 */
[----:B------:R-:W2:Y:S08]  /*0820*/  LDC R11, c[0x0][0x380] ;  /* 0x0000e000ff0b7b82 */ /* 0x000eb00000000800 */
[----:B------:R-:W3:Y:S01]  /*0830*/  @!P1 LDC.64 R18, c[0x0][0x3a0] ;  /* 0x0000e800ff129b82 */ /* 0x000ee20000000a00 */
[----:B--2---:R-:W-:-:S04]  /*0840*/  IMAD R11, R11, 0x3, RZ ;  /* 0x000000030b0b7824 */ /* 0x004fc800078e02ff */
[----:B------:R-:W-:-:S04]  /*0850*/  IMAD R21, R22, R11, RZ ;  /* 0x0000000b16157224 */ /* 0x000fc800078e02ff */
[----:B------:R-:W-:-:S05]  /*0860*/  @!P1 IMAD.IADD R23, R21, 0x1, R6 ;  /* 0x0000000115179824 */ /* 0x000fca00078e0206 */
[----:B------:R-:W-:Y:S02]  /*0870*/  @!P1 SHF.R.S32.HI R24, RZ, 0x1f, R23 ;  /* 0x0000001fff189819 */ /* 0x000fe40000011417 */
[C---:B0-----:R-:W-:Y:S02]  /*0880*/  @!P1 IADD3 R16, P4, PT, R23.reuse, R16, RZ ;  /* 0x0000001017109210 */ /* 0x041fe40007f9e0ff */
[C---:B-1----:R-:W-:Y:S02]  /*0890*/  @!P1 IADD3 R14, P2, PT, R23.reuse, R14, RZ ;  /* 0x0000000e170e9210 */ /* 0x042fe40007f5e0ff */
[----:B---3--:R-:W-:Y:S01]  /*08a0*/  @!P1 IADD3 R18, P5, PT, R23, R18, RZ ;  /* 0x0000001217129210 */ /* 0x008fe20007fbe0ff */
[C---:B------:R-:W-:Y:S02]  /*08b0*/  @!P1 IMAD.X R17, R24.reuse, 0x1, R17, P4 ;  /* 0x0000000118119824 */ /* 0x040fe400020e0611 */
[C---:B------:R-:W-:Y:S02]  /*08c0*/  @!P1 IMAD.X R15, R24.reuse, 0x1, R15, P2 ;  /* 0x00000001180f9824 */ /* 0x040fe400010e060f */
[----:B------:R-:W-:-:S02]  /*08d0*/  @!P1 IMAD.X R19, R24, 0x1, R19, P5 ;  /* 0x0000000118139824 */ /* 0x000fc400028e0613 */
[----:B------:R-:W2:Y:S04]  /*08e0*/  @!P1 LDG.E.U8 R17, desc[UR8][R16.64] ;  /* 0x0000000810119981 */ /* 0x000ea8000c1e1100 */
[----:B------:R-:W2:Y:S04]  /*08f0*/  @!P1 LDG.E.U8 R14, desc[UR8][R14.64] ;  /* 0x000000080e0e9981 */ /* 0x000ea8000c1e1100 */
[----:B------:R-:W2:Y:S01]  /*0900*/  @!P1 LDG.E.U8 R18, desc[UR8][R18.64] ;  /* 0x0000000812129981 */ /* 0x000ea2000c1e1100 */
[----:B------:R-:W-:Y:S01]  /*0910*/  LOP3.LUT P2, RZ, R5, 0x1, RZ, 0xc0, !PT ;  /* 0x0000000105ff7812 */ /* 0x000fe2000784c0ff */
[----:B------:R-:W-:Y:S01]  /*0920*/  IMAD.HI.U32 R20, R20, 0x38e38e39, RZ ;  /* 0x38e38e3914147827 */ /* 0x000fe200078e00ff */
[----:B------:R-:W-:Y:S03]  /*0930*/  BSSY.RECONVERGENT B3, `(.L_x_13) ;  /* 0x0000041000037945 */ /* 0x000fe60003800200 */
[----:B------:R-:W-:Y:S01]  /*0940*/  VIADD R27, R22, 0x1 ;  /* 0x00000001161b7836 */ /* 0x000fe20000000000 */
[----:B------:R-:W-:Y:S01]  /*0950*/  SHF.R.U32.HI R20, RZ, 0x1, R20 ;  /* 0x00000001ff147819 */ /* 0x000fe20000011614 */
[----:B------:R-:W-:Y:S01]  /*0960*/  @!P1 VIADD R9, R9, 0x1 ;  /* 0x0000000109099836 */ /* 0x000fe20000000000 */
[----:B--2---:R-:W-:-:S05]  /*0970*/  @!P1 IADD3 R23, PT, PT, R18, R17, R14 ;  /* 0x0000001112179210 */ /* 0x004fca0007ffe00e */
[----:B------:R-:W-:-:S05]  /*0980*/  @!P1 IMAD R23, R23, 0x5556, RZ ;  /* 0x0000555617179824 */ /* 0x000fca00078e02ff */
[----:B------:R-:W-:Y:S01]  /*0990*/  @!P1 LEA.HI R10, R23, R10, RZ, 0x10 ;  /* 0x0000000a170a9211 */ /* 0x000fe200078f80ff */
[----:B------:R-:W-:Y:S06]  /*09a0*/  @!P2 BRA `(.L_x_14) ;  /* 0x0000000000e4a947 */ /* 0x000fec0003800000 */
[C---:B------:R-:W-:Y:S01]  /*09b0*/  ISETP.GE.U32.AND P1, PT, R27.reuse, R12, PT ;  /* 0x0000000c1b00720c */ /* 0x040fe20003f26070 */
[----:B------:R-:W-:Y:S01]  /*09c0*/  IMAD.IADD R17, R27, 0x1, -R4 ;  /* 0x000000011b117824 */ /* 0x000fe200078e0a04 */
[----:B------:R-:W-:Y:S01]  /*09d0*/  SHF.R.S32.HI R16, RZ, 0x1f, R27 ;  /* 0x0000001fff107819 */ /* 0x000fe2000001141b */
[----:B------:R-:W-:Y:S01]  /*09e0*/  IMAD.IADD R21, R11, 0x1, R21 ;  /* 0x000000010b157824 */ /* 0x000fe200078e0215 */
[----:B------:R-:W-:Y:S01]  /*09f0*/  LOP3.LUT R14, R27, R6, RZ, 0xfc, !PT ;  /* 0x000000061b0e7212 */ /* 0x000fe200078efcff */
[----:B------:R-:W-:Y:S01]  /*0a00*/  IMAD R19, R17, R17, R20 ;  /* 0x0000001111137224 */ /* 0x000fe200078e0214 */
[----:B------:R-:W-:Y:S02]  /*0a10*/  ISETP.GE.U32.OR.EX P1, PT, R16, R13, !P0, P1 ;  /* 0x0000000d1000720c */ /* 0x000fe40004726510 */
[----:B------:R-:W-:Y:S02]  /*0a20*/  SHF.R.U32.HI R16, RZ, 0x1f, R14 ;  /* 0x0000001fff107819 */ /* 0x000fe4000001160e */
[----:B------:R-:W0:Y:S02]  /*0a30*/  LDC.64 R14, c[0x0][0x390] ;  /* 0x0000e400ff0e7b82 */ /* 0x000e240000000a00 */
[----:B------:R-:W-:-:S04]  /*0a40*/  ISETP.EQ.U32.OR P1, PT, R16, 0x1, P1 ;  /* 0x000000011000780c */ /* 0x000fc80000f22470 */
[----:B------:R-:W-:Y:S01]  /*0a50*/  ISETP.GT.U32.OR P1, PT, R19, R8, P1 ;  /* 0x000000081300720c */ /* 0x000fe20000f24470 */
[----:B------:R-:W-:Y:S01]  /*0a60*/  VIADD R19, R22, 0x2 ;  /* 0x0000000216137836 */ /* 0x000fe20000000000 */
[----:B------:R-:W1:Y:S04]  /*0a70*/  LDC.64 R16, c[0x0][0x398] ;  /* 0x0000e600ff107b82 */ /* 0x000e680000000a00 */
[C---:B------:R-:W-:Y:S02]  /*0a80*/  ISETP.GE.U32.AND P2, PT, R19.reuse, R12, PT ;  /* 0x0000000c1300720c */ /* 0x040fe40003f46070 */
[----:B------:R-:W-:Y:S02]  /*0a90*/  SHF.R.S32.HI R12, RZ, 0x1f, R19 ;  /* 0x0000001fff0c7819 */ /* 0x000fe40000011413 */
[----:B------:R-:W-:-:S02]  /*0aa0*/  LOP3.LUT R19, R19, R6, RZ, 0xfc, !PT ;  /* 0x0000000613137212 */ /* 0x000fc400078efcff */
[----:B------:R-:W-:Y:S01]  /*0ab0*/  ISETP.GE.U32.OR.EX P2, PT, R12, R13, !P0, P2 ;  /* 0x0000000d0c00720c */ /* 0x000fe20004746520 */
[----:B------:R-:W-:Y:S01]  /*0ac0*/  @!P1 IMAD.IADD R23, R21, 0x1, R6 ;  /* 0x0000000115179824 */ /* 0x000fe200078e0206 */
[----:B------:R-:W-:Y:S02]  /*0ad0*/  IADD3 R13, PT, PT, -R5, 0x2, RZ ;  /* 0x00000002050d7810 */ /* 0x000fe40007ffe1ff */
[----:B------:R-:W-:Y:S02]  /*0ae0*/  SHF.R.U32.HI R19, RZ, 0x1f, R19 ;  /* 0x0000001fff137819 */ /* 0x000fe40000011613 */
[----:B------:R-:W-:Y:S01]  /*0af0*/  @!P1 SHF.R.S32.HI R24, RZ, 0x1f, R23 ;  /* 0x0000001fff189819 */ /* 0x000fe20000011417 */
[----:B------:R-:W-:Y:S01]  /*0b00*/  IMAD R13, R13, R13, R20 ;  /* 0x0000000d0d0d7224 */ /* 0x000fe200078e0214 */
[----:B------:R-:W-:Y:S02]  /*0b10*/  ISETP.EQ.U32.OR P2, PT, R19, 0x1, P2 ;  /* 0x000000011300780c */ /* 0x000fe40001742470 */
[----:B0-----:R-:W-:-:S02]  /*0b20*/  @!P1 IADD3 R28, P4, PT, R23, R14, RZ ;  /* 0x0000000e171c9210 */ /* 0x001fc40007f9e0ff */
[----:B------:R-:W-:Y:S02]  /*0b30*/  ISETP.GT.U32.OR P2, PT, R13, R8, P2 ;  /* 0x000000080d00720c */ /* 0x000fe40001744470 */
[----:B------:R-:W0:Y:S01]  /*0b40*/  @!P1 LDC.64 R12, c[0x0][0x3a0] ;  /* 0x0000e800ff0c9b82 */ /* 0x000e220000000a00 */
[----:B------:R-:W-:Y:S01]  /*0b50*/  @!P1 IMAD.X R29, R24, 0x1, R15, P4 ;  /* 0x00000001181d9824 */ /* 0x000fe200020e060f */
[----:B-1----:R-:W-:-:S04]  /*0b60*/  @!P1 IADD3 R26, P4, PT, R23, R16, RZ ;  /* 0x00000010171a9210 */ /* 0x002fc80007f9e0ff */
[----:B------:R-:W2:Y:S01]  /*0b70*/  @!P1 LDG.E.U8 R25, desc[UR8][R28.64] ;  /* 0x000000081c199981 */ /* 0x000ea2000c1e1100 */
[----:B------:R-:W-:Y:S01]  /*0b80*/  @!P1 IMAD.X R27, R24, 0x1, R17, P4 ;  /* 0x00000001181b9824 */ /* 0x000fe200020e0611 */
[----:B------:R-:W1:Y:S03]  /*0b90*/  LDC.64 R14, c[0x0][0x390] ;  /* 0x0000e400ff0e7b82 */ /* 0x000e660000000a00 */
[----:B------:R-:W-:Y:S01]  /*0ba0*/  @!P2 IADD3 R21, PT, PT, R6, R21, R11 ;  /* 0x000000150615a210 */ /* 0x000fe20007ffe00b */
[----:B------:R3:W2:Y:S04]  /*0bb0*/  @!P1 LDG.E.U8 R26, desc[UR8][R26.64] ;  /* 0x000000081a1a9981 */ /* 0x0006a8000c1e1100 */
[----:B------:R-:W4:Y:S08]  /*0bc0*/  LDC.64 R16, c[0x0][0x398] ;  /* 0x0000e600ff107b82 */ /* 0x000f300000000a00 */
[----:B------:R-:W5:Y:S01]  /*0bd0*/  @!P2 LDC.64 R18, c[0x0][0x3a0] ;  /* 0x0000e800ff12ab82 */ /* 0x000f620000000a00 */
[----:B0-----:R-:W-:-:S05]  /*0be0*/  @!P1 IADD3 R12, P4, PT, R23, R12, RZ ;  /* 0x0000000c170c9210 */ /* 0x001fca0007f9e0ff */
[----:B------:R-:W-:Y:S01]  /*0bf0*/  @!P1 IMAD.X R13, R24, 0x1, R13, P4 ;  /* 0x00000001180d9824 */ /* 0x000fe200020e060d */
[----:B------:R-:W-:Y:S02]  /*0c00*/  @!P2 SHF.R.S32.HI R24, RZ, 0x1f, R21 ;  /* 0x0000001fff18a819 */ /* 0x000fe40000011415 */
[C---:B-1----:R-:W-:Y:S02]  /*0c10*/  @!P2 IADD3 R14, P4, PT, R21.reuse, R14, RZ ;  /* 0x0000000e150ea210 */ /* 0x042fe40007f9e0ff */
[----:B------:R-:W2:Y:S01]  /*0c20*/  @!P1 LDG.E.U8 R12, desc[UR8][R12.64] ;  /* 0x000000080c0c9981 */ /* 0x000ea2000c1e1100 */
[C---:B----4-:R-:W-:Y:S02]  /*0c30*/  @!P2 IADD3 R16, P5, PT, R21.reuse, R16, RZ ;  /* 0x000000101510a210 */ /* 0x050fe40007fbe0ff */
[C---:B------:R-:W-:Y:S01]  /*0c40*/  @!P2 IMAD.X R15, R24.reuse, 0x1, R15, P4 ;  /* 0x00000001180fa824 */ /* 0x040fe200020e060f */
[----:B-----5:R-:W-:Y:S02]  /*0c50*/  @!P2 IADD3 R18, P6, PT, R21, R18, RZ ;  /* 0x000000121512a210 */ /* 0x020fe40007fde0ff */
[----:B------:R-:W-:-:S02]  /*0c60*/  @!P2 IMAD.X R17, R24, 0x1, R17, P5 ;  /* 0x000000011811a824 */ /* 0x000fc400028e0611 */
[----:B------:R-:W4:Y:S01]  /*0c70*/  @!P2 LDG.E.U8 R14, desc[UR8][R14.64] ;  /* 0x000000080e0ea981 */ /* 0x000f22000c1e1100 */
[----:B------:R-:W-:-:S03]  /*0c80*/  @!P2 IMAD.X R19, R24, 0x1, R19, P6 ;  /* 0x000000011813a824 */ /* 0x000fc600030e0613 */
[----:B------:R-:W4:Y:S04]  /*0c90*/  @!P2 LDG.E.U8 R17, desc[UR8][R16.64] ;  /* 0x000000081011a981 */ /* 0x000f28000c1e1100 */
[----:B------:R-:W4:Y:S01]  /*0ca0*/  @!P2 LDG.E.U8 R18, desc[UR8][R18.64] ;  /* 0x000000081212a981 */ /* 0x000f22000c1e1100 */
[----:B------:R-:W-:Y:S02]  /*0cb0*/  @!P1 VIADD R9, R9, 0x1 ;  /* 0x0000000109099836 */ /* 0x000fe40000000000 */
[----:B---3--:R-:W-:Y:S02]  /*0cc0*/  VIADD R27, R22, 0x3 ;  /* 0x00000003161b7836 */ /* 0x008fe40000000000 */
[----:B------:R-:W-:Y:S01]  /*0cd0*/  @!P2 VIADD R9, R9, 0x1 ;  /* 0x000000010909a836 */ /* 0x000fe20000000000 */
[----:B--2---:R-:W-:-:S05]  /*0ce0*/  @!P1 IADD3 R25, PT, PT, R12, R26, R25 ;  /* 0x0000001a0c199210 */ /* 0x004fca0007ffe019 */
[----:B------:R-:W-:-:S05]  /*0cf0*/  @!P1 IMAD R25, R25, 0x5556, RZ ;  /* 0x0000555619199824 */ /* 0x000fca00078e02ff */
[----:B------:R-:W-:Y:S02]  /*0d00*/  @!P1 LEA.HI R10, R25, R10, RZ, 0x10 ;  /* 0x0000000a190a9211 */ /* 0x000fe400078f80ff */
[----:B----4-:R-:W-:-:S05]  /*0d10*/  @!P2 IADD3 R21, PT, PT, R18, R17, R14 ;  /* 0x000000111215a210 */ /* 0x010fca0007ffe00e */
[----:B------:R-:W-:-:S05]  /*0d20*/  @!P2 IMAD R21, R21, 0x5556, RZ ;  /* 0x000055561515a824 */ /* 0x000fca00078e02ff */
[----:B------:R-:W-:-:S07]  /*0d30*/  @!P2 LEA.HI R10, R21, R10, RZ, 0x10 ;  /* 0x0000000a150aa211 */ /* 0x000fce00078f80ff */
.L_x_14:
[----:B------:R-:W-:Y:S05]  /*0d40*/  BSYNC.RECONVERGENT B3 ;  /* 0x0000000000037941 */ /* 0x000fea0003800200 */
.L_x_13:
[----:B------:R-:W-:Y:S05]  /*0d50*/  @!P3 BRA `(.L_x_12) ;  /* 0x00000008000cb947 */ /* 0x000fea0003800000 */
[----:B------:R-:W-:Y:S02]  /*0d60*/  VIADD R21, R27, 0x2 ;  /* 0x000000021b157836 */ /* 0x000fe40000000000 */
[-C--:B------:R-:W-:Y:S02]  /*0d70*/  IMAD R13, R11, R27.reuse, R11 ;  /* 0x0000001b0b0d7224 */ /* 0x080fe400078e020b */
[----:B------:R-:W-:Y:S02]  /*0d80*/  VIADD R25, R27, 0x3 ;  /* 0x000000031b197836 */ /* 0x000fe40000000000 */
[C-C-:B------:R-:W-:Y:S02]  /*0d90*/  IMAD R19, R11.reuse, R27, R6.reuse ;  /* 0x0000001b0b137224 */ /* 0x140fe400078e0206 */
[----:B------:R-:W-:Y:S02]  /*0da0*/  IMAD R21, R11, R21, R6 ;  /* 0x000000150b157224 */ /* 0x000fe400078e0206 */
[----:B------:R-:W-:-:S02]  /*0db0*/  VIADD R23, R27, 0x1 ;  /* 0x000000011b177836 */ /* 0x000fc40000000000 */
[--C-:B------:R-:W-:Y:S02]  /*0dc0*/  IMAD.IADD R18, R13, 0x1, R6.reuse ;  /* 0x000000010d127824 */ /* 0x100fe400078e0206 */
[----:B------:R-:W-:-:S07]  /*0dd0*/  IMAD R11, R11, R25, R6 ;  /* 0x000000190b0b7224 */ /* 0x000fce00078e0206 */
.L_x_17:
[----:B------:R-:W0:Y:S01]  /*0de0*/  LDC.64 R12, c[0x0][0x388] ;  /* 0x0000e200ff0c7b82 */ /* 0x000e220000000a00 */
[----:B------:R-:W-:Y:S02]  /*0df0*/  VIADD R15, R23, 0xffffffff ;  /* 0xffffffff170f7836 */ /* 0x000fe40000000000 */
[----:B------:R-:W-:-:S03]  /*0e00*/  IMAD.IADD R29, R27, 0x1, -R4 ;  /* 0x000000011b1d7824 */ /* 0x000fc600078e0a04 */
[----:B------:R-:W-:Y:S01]  /*0e10*/  SHF.R.S32.HI R14, RZ, 0x1f, R15 ;  /* 0x0000001fff0e7819 */ /* 0x000fe2000001140f */
[----:B------:R-:W-:Y:S01]  /*0e20*/  IMAD R22, R29, R29, R20 ;  /* 0x0000001d1d167224 */ /* 0x000fe200078e0214 */
[C---:B0-----:R-:W-:Y:S02]  /*0e30*/  ISETP.GE.U32.AND P1, PT, R15.reuse, R12, PT ;  /* 0x0000000c0f00720c */ /* 0x041fe40003f26070 */
[----:B------:R-:W-:Y:S02]  /*0e40*/  LOP3.LUT R15, R15, R6, RZ, 0xfc, !PT ;  /* 0x000000060f0f7212 */ /* 0x000fe400078efcff */
[----:B------:R-:W-:Y:S02]  /*0e50*/  ISETP.GE.U32.OR.EX P1, PT, R14, R13, !P0, P1 ;  /* 0x0000000d0e00720c */ /* 0x000fe40004726510 */
[----:B------:R-:W-:Y:S02]  /*0e60*/  SHF.R.U32.HI R16, RZ, 0x1f, R15 ;  /* 0x0000001fff107819 */ /* 0x000fe4000001160f */
[----:B------:R-:W0:Y:S02]  /*0e70*/  LDC.64 R14, c[0x0][0x390] ;  /* 0x0000e400ff0e7b82 */ /* 0x000e240000000a00 */
[----:B------:R-:W-:-:S04]  /*0e80*/  ISETP.EQ.U32.OR P1, PT, R16, 0x1, P1 ;  /* 0x000000011000780c */ /* 0x000fc80000f22470 */
[----:B------:R-:W-:Y:S02]  /*0e90*/  ISETP.GT.U32.OR P1, PT, R22, R8, P1 ;  /* 0x000000081600720c */ /* 0x000fe40000f24470 */
[----:B------:R-:W1:Y:S11]  /*0ea0*/  LDC.64 R16, c[0x0][0x398] ;  /* 0x0000e600ff107b82 */ /* 0x000e760000000a00 */
[----:B------:R-:W-:-:S02]  /*0eb0*/  @!P1 SHF.R.S32.HI R22, RZ, 0x1f, R19 ;  /* 0x0000001fff169819 */ /* 0x000fc40000011413 */
[----:B0-----:R-:W-:-:S05]  /*0ec0*/  @!P1 IADD3 R14, P2, PT, R19, R14, RZ ;  /* 0x0000000e130e9210 */ /* 0x001fca0007f5e0ff */
[----:B------:R-:W-:Y:S01]  /*0ed0*/  @!P1 IMAD.X R15, R22, 0x1, R15, P2 ;  /* 0x00000001160f9824 */ /* 0x000fe200010e060f */
[----:B-1----:R-:W-:-:S04]  /*0ee0*/  @!P1 IADD3 R16, P4, PT, R19, R16, RZ ;  /* 0x0000001013109210 */ /* 0x002fc80007f9e0ff */
[----:B------:R0:W2:Y:S01]  /*0ef0*/  @!P1 LDG.E.U8 R24, desc[UR8][R14.64] ;  /* 0x000000080e189981 */ /* 0x0000a2000c1e1100 */
[----:B------:R-:W-:-:S06]  /*0f00*/  @!P1 IMAD.X R17, R22, 0x1, R17, P4 ;  /* 0x0000000116119824 */ /* 0x000fcc00020e0611 */
[----:B------:R1:W2:Y:S01]  /*0f10*/  @!P1 LDG.E.U8 R17, desc[UR8][R16.64] ;  /* 0x0000000810119981 */ /* 0x0002a2000c1e1100 */
[----:B0-----:R-:W0:Y:S02]  /*0f20*/  @!P1 LDC.64 R14, c[0x0][0x3a0] ;  /* 0x0000e800ff0e9b82 */ /* 0x001e240000000a00 */
[----:B0-----:R-:W-:-:S05]  /*0f30*/  @!P1 IADD3 R14, P2, PT, R19, R14, RZ ;  /* 0x0000000e130e9210 */ /* 0x001fca0007f5e0ff */
[----:B------:R-:W-:-:S05]  /*0f40*/  @!P1 IMAD.X R15, R22, 0x1, R15, P2 ;  /* 0x00000001160f9824 */ /* 0x000fca00010e060f */
[----:B------:R-:W2:Y:S01]  /*0f50*/  @!P1 LDG.E.U8 R22, desc[UR8][R14.64] ;  /* 0x000000080e169981 */ /* 0x000ea2000c1e1100 */
[----:B------:R-:W-:Y:S02]  /*0f60*/  SHF.R.S32.HI R26, RZ, 0x1f, R23 ;  /* 0x0000001fff1a7819 */ /* 0x000fe40000011417 */
[----:B------:R-:W-:-:S04]  /*0f70*/  ISETP.GE.U32.AND P4, PT, R23, R12, PT ;  /* 0x0000000c1700720c */ /* 0x000fc80003f86070 */
[----:B------:R-:W-:Y:S01]  /*0f80*/  ISETP.GE.U32.OR.EX P4, PT, R26, R13, !P0, P4 ;  /* 0x0000000d1a00720c */ /* 0x000fe20004786540 */
[----:B------:R-:W-:Y:S01]  /*0f90*/  VIADD R28, R23, 0x1 ;  /* 0x00000001171c7836 */ /* 0x000fe20000000000 */
[----:B------:R-:W-:Y:S04]  /*0fa0*/  BSSY.RECONVERGENT B3, `(.L_x_15) ;  /* 0x0000023000037945 */ /* 0x000fe80003800200 */
[----:B------:R-:W-:Y:S02]  /*0fb0*/  ISETP.GE.U32.AND P2, PT, R28, R12, PT ;  /* 0x0000000c1c00720c */ /* 0x000fe40003f46070 */
[----:B-1----:R-:W-:Y:S01]  /*0fc0*/  SHF.R.S32.HI R16, RZ, 0x1f, R28 ;  /* 0x0000001fff107819 */ /* 0x002fe2000001141c */
[----:B------:R-:W-:-:S03]  /*0fd0*/  @!P1 VIADD R9, R9, 0x1 ;  /* 0x0000000109099836 */ /* 0x000fc60000000000 */
[----:B------:R-:W-:Y:S02]  /*0fe0*/  ISETP.GE.U32.OR.EX P2, PT, R16, R13, !P0, P2 ;  /* 0x0000000d1000720c */ /* 0x000fe40004746520 */
[----:B--2---:R-:W-:Y:S02]  /*0ff0*/  @!P1 IADD3 R22, PT, PT, R22, R17, R24 ;  /* 0x0000001116169210 */ /* 0x004fe40007ffe018 */
[----:B------:R-:W-:-:S04]  /*1000*/  LOP3.LUT R24, R23, R6, RZ, 0xfc, !PT ;  /* 0x0000000617187212 */ /* 0x000fc800078efcff */
[----:B------:R-:W-:-:S04]  /*1010*/  SHF.R.U32.HI R24, RZ, 0x1f, R24 ;  /* 0x0000001fff187819 */ /* 0x000fc80000011618 */
[----:B------:R-:W-:Y:S01]  /*1020*/  ISETP.EQ.U32.OR P4, PT, R24, 0x1, P4 ;  /* 0x000000011800780c */ /* 0x000fe20002782470 */
[----:B------:R-:W-:Y:S01]  /*1030*/  @!P1 IMAD R15, R22, 0x5556, RZ ;  /* 0x00005556160f9824 */ /* 0x000fe200078e02ff */
[----:B------:R-:W-:-:S04]  /*1040*/  LOP3.LUT R22, R28, R6, RZ, 0xfc, !PT ;  /* 0x000000061c167212 */ /* 0x000fc800078efcff */
[----:B------:R-:W-:Y:S02]  /*1050*/  @!P1 LEA.HI R10, R15, R10, RZ, 0x10 ;  /* 0x0000000a0f0a9211 */ /* 0x000fe400078f80ff */
[----:B------:R-:W-:-:S05]  /*1060*/  SHF.R.U32.HI R22, RZ, 0x1f, R22 ;  /* 0x0000001fff167819 */ /* 0x000fca0000011616 */
[----:B------:R-:W-:Y:S05]  /*1070*/  @P4 BRA `(.L_x_16) ;  /* 0x0000000000544947 */ /* 0x000fea0003800000 */
[----:B------:R-:W-:-:S05]  /*1080*/  IMAD R14, R29, R29, R29 ;  /* 0x0000001d1d0e7224 */ /* 0x000fca00078e021d */
[----:B------:R-:W-:-:S05]  /*1090*/  IADD3 R14, PT, PT, R20, R29, R14 ;  /* 0x0000001d140e7210 */ /* 0x000fca0007ffe00e */
[----:B------:R-:W-:-:S05]  /*10a0*/  VIADD R15, R14, 0x1 ;  /* 0x000000010e0f7836 */ /* 0x000fca0000000000 */
[----:B------:R-:W-:-:S13]  /*10b0*/  ISETP.GT.U32.AND P1, PT, R15, R8, PT ;  /* 0x000000080f00720c */ /* 0x000fda0003f24070 */
[----:B------:R-:W-:Y:S05]  /*10c0*/  @P1 BRA `(.L_x_16) ;  /* 0x0000000000401947 */ /* 0x000fea0003800000 */
[----:B------:R-:W0:Y:S01]  /*10d0*/  LDCU.128 UR4, c[0x0][0x390] ;  /* 0x00007200ff0477ac */ /* 0x000e220008000c00 */
[----:B------:R-:W-:Y:S01]  /*10e0*/  SHF.R.S32.HI R15, RZ, 0x1f, R18 ;  /* 0x0000001fff0f7819 */ /* 0x000fe20000011412 */
[----:B------:R-:W1:Y:S01]  /*10f0*/  LDCU.64 UR10, c[0x0][0x3a0] ;  /* 0x00007400ff0a77ac */ /* 0x000e620008000a00 */
[----:B0-----:R-:W-:-:S04]  /*1100*/  IADD3 R28, P1, PT, R18, UR4, RZ ;  /* 0x00000004121c7c10 */ /* 0x001fc8000ff3e0ff */
[C---:B------:R-:W-:Y:S02]  /*1110*/  IADD3.X R29, PT, PT, R15.reuse, UR5, RZ, P1, !PT ;  /* 0x000000050f1d7c10 */ /* 0x040fe40008ffe4ff */
[C---:B------:R-:W-:Y:S02]  /*1120*/  IADD3 R16, P1, PT, R18.reuse, UR6, RZ ;  /* 0x0000000612107c10 */ /* 0x040fe4000ff3e0ff */
[----:B-1----:R-:W-:Y:S01]  /*1130*/  IADD3 R14, P4, PT, R18, UR10, RZ ;  /* 0x0000000a120e7c10 */ /* 0x002fe2000ff9e0ff */
[----:B------:R-:W2:Y:S01]  /*1140*/  LDG.E.U8 R28, desc[UR8][R28.64] ;  /* 0x000000081c1c7981 */ /* 0x000ea2000c1e1100 */
[C---:B------:R-:W-:Y:S02]  /*1150*/  IADD3.X R17, PT, PT, R15.reuse, UR7, RZ, P1, !PT ;  /* 0x000000070f117c10 */ /* 0x040fe40008ffe4ff */
[----:B------:R-:W-:-:S04]  /*1160*/  IADD3.X R15, PT, PT, R15, UR11, RZ, P4, !PT ;  /* 0x0000000b0f0f7c10 */ /* 0x000fc8000a7fe4ff */
[----:B------:R-:W2:Y:S04]  /*1170*/  LDG.E.U8 R17, desc[UR8][R16.64] ;  /* 0x0000000810117981 */ /* 0x000ea8000c1e1100 */
[----:B------:R-:W2:Y:S01]  /*1180*/  LDG.E.U8 R14, desc[UR8][R14.64] ;  /* 0x000000080e0e7981 */ /* 0x000ea2000c1e1100 */
[----:B------:R-:W-:Y:S01]  /*1190*/  VIADD R9, R9, 0x1 ;  /* 0x0000000109097836 */ /* 0x000fe20000000000 */
[----:B--2---:R-:W-:-:S05]  /*11a0*/  IADD3 R24, PT, PT, R14, R17, R28 ;  /* 0x000000110e187210 */ /* 0x004fca0007ffe01c */
[----:B------:R-:W-:-:S05]  /*11b0*/  IMAD R24, R24, 0x5556, RZ ;  /* 0x0000555618187824 */ /* 0x000fca00078e02ff */
[----:B------:R-:W-:-:S07]  /*11c0*/  LEA.HI R10, R24, R10, RZ, 0x10 ;  /* 0x0000000a180a7211 */ /* 0x000fce00078f80ff */
.L_x_16:
[----:B------:R-:W-:Y:S05]  /*11d0*/  BSYNC.RECONVERGENT B3 ;  /* 0x0000000000037941 */ /* 0x000fea0003800200 */
.L_x_15:
[----:B------:R-:W0:Y:S01]  /*11e0*/  LDC.64 R14, c[0x0][0x390] ;  /* 0x0000e400ff0e7b82 */ /* 0x000e220000000a00 */
[----:B------:R-:W-:Y:S02]  /*11f0*/  IADD3 R29, PT, PT, R27, 0x2, -R4 ;  /* 0x000000021b1d7810 */ /* 0x000fe40007ffe804 */
[----:B------:R-:W-:-:S03]  /*1200*/  ISETP.EQ.U32.OR P1, PT, R22, 0x1, P2 ;  /* 0x000000011600780c */ /* 0x000fc60001722470 */
[----:B------:R-:W-:Y:S02]  /*1210*/  IMAD R29, R29, R29, R20 ;  /* 0x0000001d1d1d7224 */ /* 0x000fe400078e0214 */
[----:B------:R-:W1:Y:S03]  /*1220*/  LDC.64 R16, c[0x0][0x398] ;  /* 0x0000e600ff107b82 */ /* 0x000e660000000a00 */
[----:B------:R-:W-:Y:S01]  /*1230*/  ISETP.GT.U32.OR P1, PT, R29, R8, P1 ;  /* 0x000000081d00720c */ /* 0x000fe20000f24470 */
[----:B------:R-:W-:-:S12]  /*1240*/  VIADD R24, R23, 0x2 ;  /* 0x0000000217187836 */ /* 0x000fd80000000000 */
[----:B0-----:R-:W-:Y:S02]  /*1250*/  @!P1 IADD3 R14, P2, PT, R21, R14, RZ ;  /* 0x0000000e150e9210 */ /* 0x001fe40007f5e0ff */
[----:B------:R-:W-:-:S05]  /*1260*/  @!P1 SHF.R.S32.HI R22, RZ, 0x1f, R21 ;  /* 0x0000001fff169819 */ /* 0x000fca0000011415 */
[C---:B------:R-:W-:Y:S01]  /*1270*/  @!P1 IMAD.X R15, R22.reuse, 0x1, R15, P2 ;  /* 0x00000001160f9824 */ /* 0x040fe200010e060f */
[----:B-1----:R-:W-:Y:S02]  /*1280*/  @!P1 IADD3 R28, P4, PT, R21, R16, RZ ;  /* 0x00000010151c9210 */ /* 0x002fe40007f9e0ff */
[----:B------:R-:W-:Y:S02]  /*1290*/  ISETP.GE.U32.AND P2, PT, R25, R12, PT ;  /* 0x0000000c1900720c */ /* 0x000fe40003f46070 */
[----:B------:R-:W-:Y:S01]  /*12a0*/  SHF.R.S32.HI R12, RZ, 0x1f, R25 ;  /* 0x0000001fff0c7819 */ /* 0x000fe20000011419 */
[----:B------:R-:W-:Y:S02]  /*12b0*/  @!P1 IMAD.X R29, R22, 0x1, R17, P4 ;  /* 0x00000001161d9824 */ /* 0x000fe400020e0611 */
[----:B------:R0:W2:Y:S01]  /*12c0*/  @!P1 LDG.E.U8 R17, desc[UR8][R14.64] ;  /* 0x000000080e119981 */ /* 0x0000a2000c1e1100 */
[----:B------:R-:W-:Y:S02]  /*12d0*/  ISETP.GE.U32.OR.EX P2, PT, R12, R13, !P0, P2 ;  /* 0x0000000d0c00720c */ /* 0x000fe40004746520 */
[----:B------:R-:W-:Y:S01]  /*12e0*/  LOP3.LUT R12, R24, R6, RZ, 0xfc, !PT ;  /* 0x00000006180c7212 */ /* 0x000fe200078efcff */
[----:B------:R1:W2:Y:S01]  /*12f0*/  @!P1 LDG.E.U8 R16, desc[UR8][R28.64] ;  /* 0x000000081c109981 */ /* 0x0002a2000c1e1100 */
[----:B------:R-:W-:-:S02]  /*1300*/  IADD3 R27, PT, PT, R27, 0x3, -R4 ;  /* 0x000000031b1b7810 */ /* 0x000fc40007ffe804 */
[----:B------:R-:W-:Y:S01]  /*1310*/  SHF.R.U32.HI R12, RZ, 0x1f, R12 ;  /* 0x0000001fff0c7819 */ /* 0x000fe2000001160c */
[----:B0-----:R-:W0:Y:S03]  /*1320*/  @!P1 LDC.64 R14, c[0x0][0x3a0] ;  /* 0x0000e800ff0e9b82 */ /* 0x001e260000000a00 */
[----:B------:R-:W-:Y:S01]  /*1330*/  ISETP.EQ.U32.OR P2, PT, R12, 0x1, P2 ;  /* 0x000000010c00780c */ /* 0x000fe20001742470 */
[----:B------:R-:W-:-:S05]  /*1340*/  IMAD R27, R27, R27, R20 ;  /* 0x0000001b1b1b7224 */ /* 0x000fca00078e0214 */
[----:B------:R-:W-:Y:S01]  /*1350*/  ISETP.GT.U32.OR P2, PT, R27, R8, P2 ;  /* 0x000000081b00720c */ /* 0x000fe20001744470 */
[----:B------:R-:W1:Y:S01]  /*1360*/  LDC.64 R12, c[0x0][0x390] ;  /* 0x0000e400ff0c7b82 */ /* 0x000e620000000a00 */
[----:B0-----:R-:W-:-:S05]  /*1370*/  @!P1 IADD3 R26, P4, PT, R21, R14, RZ ;  /* 0x0000000e151a9210 */ /* 0x001fca0007f9e0ff */
[----:B------:R-:W-:Y:S02]  /*1380*/  @!P1 IMAD.X R27, R22, 0x1, R15, P4 ;  /* 0x00000001161b9824 */ /* 0x000fe400020e060f */
[----:B------:R-:W0:Y:S04]  /*1390*/  LDC.64 R14, c[0x0][0x398] ;  /* 0x0000e600ff0e7b82 */ /* 0x000e280000000a00 */
[----:B-1----:R-:W-:Y:S01]  /*13a0*/  @!P2 IADD3 R28, P4, PT, R11, R12, RZ ;  /* 0x0000000c0b1ca210 */ /* 0x002fe20007f9e0ff */
[----:B------:R1:W2:Y:S02]  /*13b0*/  @!P1 LDG.E.U8 R22, desc[UR8][R26.64] ;  /* 0x000000081a169981 */ /* 0x0002a4000c1e1100 */
[----:B-1----:R-:W-:-:S05]  /*13c0*/  @!P2 SHF.R.S32.HI R26, RZ, 0x1f, R11 ;  /* 0x0000001fff1aa819 */ /* 0x002fca000001140b */
[----:B------:R-:W-:Y:S02]  /*13d0*/  @!P2 IMAD.X R29, R26, 0x1, R13, P4 ;  /* 0x000000011a1da824 */ /* 0x000fe400020e060d */
[----:B------:R-:W1:Y:S03]  /*13e0*/  @!P2 LDC.64 R12, c[0x0][0x3a0] ;  /* 0x0000e800ff0cab82 */ /* 0x000e660000000a00 */
[----:B------:R-:W3:Y:S01]  /*13f0*/  @!P2 LDG.E.U8 R28, desc[UR8][R28.64] ;  /* 0x000000081c1ca981 */ /* 0x000ee2000c1e1100 */
[----:B0-----:R-:W-:-:S05]  /*1400*/  @!P2 IADD3 R14, P5, PT, R11, R14, RZ ;  /* 0x0000000e0b0ea210 */ /* 0x001fca0007fbe0ff */
[----:B------:R-:W-:-:S06]  /*1410*/  @!P2 IMAD.X R15, R26, 0x1, R15, P5 ;  /* 0x000000011a0fa824 */ /* 0x000fcc00028e060f */
[----:B------:R-:W3:Y:S01]  /*1420*/  @!P2 LDG.E.U8 R15, desc[UR8][R14.64] ;  /* 0x000000080e0fa981 */ /* 0x000ee2000c1e1100 */
[----:B-1----:R-:W-:-:S05]  /*1430*/  @!P2 IADD3 R12, P4, PT, R11, R12, RZ ;  /* 0x0000000c0b0ca210 */ /* 0x002fca0007f9e0ff */
[----:B------:R-:W-:Y:S02]  /*1440*/  @!P2 IMAD.X R13, R26, 0x1, R13, P4 ;  /* 0x000000011a0da824 */ /* 0x000fe400020e060d */
[----:B------:R-:W0:Y:S03]  /*1450*/  LDC R26, c[0x0][0x380] ;  /* 0x0000e000ff1a7b82 */ /* 0x000e260000000800 */
[----:B------:R-:W3:Y:S01]  /*1460*/  @!P2 LDG.E.U8 R12, desc[UR8][R12.64] ;  /* 0x000000080c0ca981 */ /* 0x000ee2000c1e1100 */
[----:B------:R-:W-:Y:S01]  /*1470*/  ISETP.NE.AND P4, PT, R24, R7, PT ;  /* 0x000000071800720c */ /* 0x000fe20003f85270 */
[----:B------:R-:W-:Y:S02]  /*1480*/  @!P1 VIADD R9, R9, 0x1 ;  /* 0x0000000109099836 */ /* 0x000fe40000000000 */
[----:B------:R-:W-:Y:S02]  /*1490*/  VIADD R25, R25, 0x4 ;  /* 0x0000000419197836 */ /* 0x000fe40000000000 */
[----:B------:R-:W-:-:S02]  /*14a0*/  @!P2 VIADD R9, R9, 0x1 ;  /* 0x000000010909a836 */ /* 0x000fc40000000000 */
[C---:B0-----:R-:W-:Y:S02]  /*14b0*/  IMAD R11, R26.reuse, 0xc, R11 ;  /* 0x0000000c1a0b7824 */ /* 0x041fe400078e020b */
[C---:B------:R-:W-:Y:S02]  /*14c0*/  IMAD R21, R26.reuse, 0xc, R21 ;  /* 0x0000000c1a157824 */ /* 0x040fe400078e0215 */
[C---:B------:R-:W-:Y:S02]  /*14d0*/  IMAD R19, R26.reuse, 0xc, R19 ;  /* 0x0000000c1a137824 */ /* 0x040fe400078e0213 */
[----:B------:R-:W-:Y:S01]  /*14e0*/  IMAD R18, R26, 0xc, R18 ;  /* 0x0000000c1a127824 */ /* 0x000fe200078e0212 */
[----:B--2---:R-:W-:-:S05]  /*14f0*/  @!P1 IADD3 R16, PT, PT, R22, R16, R17 ;  /* 0x0000001016109210 */ /* 0x004fca0007ffe011 */
[----:B------:R-:W-:-:S05]  /*1500*/  @!P1 IMAD R27, R16, 0x5556, RZ ;  /* 0x00005556101b9824 */ /* 0x000fca00078e02ff */
[----:B------:R-:W-:Y:S01]  /*1510*/  @!P1 LEA.HI R10, R27, R10, RZ, 0x10 ;  /* 0x0000000a1b0a9211 */ /* 0x000fe200078f80ff */
[C---:B------:R-:W-:Y:S01]  /*1520*/  VIADD R27, R23.reuse, 0x3 ;  /* 0x00000003171b7836 */ /* 0x040fe20000000000 */
[----:B---3--:R-:W-:Y:S01]  /*1530*/  @!P2 IADD3 R17, PT, PT, R12, R15, R28 ;  /* 0x0000000f0c11a210 */ /* 0x008fe20007ffe01c */
[----:B------:R-:W-:-:S04]  /*1540*/  VIADD R12, R23, 0x4 ;  /* 0x00000004170c7836 */ /* 0x000fc80000000000 */
[----:B------:R-:W-:Y:S02]  /*1550*/  @!P2 IMAD R17, R17, 0x5556, RZ ;  /* 0x000055561111a824 */ /* 0x000fe400078e02ff */
[----:B------:R-:W-:-:S03]  /*1560*/  IMAD.MOV.U32 R23, RZ, RZ, R12 ;  /* 0x000000ffff177224 */ /* 0x000fc600078e000c */
[----:B------:R-:W-:Y:S01]  /*1570*/  @!P2 LEA.HI R10, R17, R10, RZ, 0x10 ;  /* 0x0000000a110aa211 */ /* 0x000fe200078f80ff */
[----:B------:R-:W-:Y:S06]  /*1580*/  @P4 BRA `(.L_x_17) ;  /* 0xfffffff800144947 */ /* 0x000fec000383ffff */
.L_x_12:
[----:B------:R-:W-:Y:S05]  /*1590*/  BSYNC.RECONVERGENT B0 ;  /* 0x0000000000007941 */ /* 0x000fea0003800200 */
.L_x_11:
[C---:B------:R-:W-:Y:S02]  /*15a0*/  IMAD R12, R5.reuse, -0x3, R3 ;  /* 0xfffffffd050c7824 */ /* 0x040fe400078e0203 */
[----:B------:R-:W-:Y:S02]  /*15b0*/  VIADD R6, R6, 0x3 ;  /* 0x0000000306067836 */ /* 0x000fe40000000000 */
[----:B------:R-:W-:-:S05]  /*15c0*/  IMAD R11, R5, 0x6, R12 ;  /* 0x00000006050b7824 */ /* 0x000fca00078e020c */
[----:B------:R-:W-:-:S13]  /*15d0*/  ISETP.GT.AND P0, PT, R6, R11, PT ;  /* 0x0000000b0600720c */ /* 0x000fda0003f04270 */
[----:B------:R-:W-:Y:S05]  /*15e0*/  @!P0 BRA `(.L_x_18) ;  /* 0xfffffff000288947 */ /* 0x000fea000383ffff */
[----:B------:R-:W-:Y:S05]  /*15f0*/  BSYNC.RECONVERGENT B1 ;  /* 0x0000000000017941 */ /* 0x000fea0003800200 */
.L_x_10:
[-C--:B------:R-:W-:Y:S02]  /*1600*/  IABS R6, R9.reuse ;  /* 0x0000000900067213 */ /* 0x080fe40000000000 */
[----:B------:R-:W-:Y:S02]  /*1610*/  IABS R8, R10 ;  /* 0x0000000a00087213 */ /* 0x000fe40000000000 */
[----:B------:R-:W0:Y:S01]  /*1620*/  I2F.RP R3, R6 ;  /* 0x0000000600037306 */ /* 0x000e220000209400 */
[-C--:B------:R-:W-:Y:S02]  /*1630*/  IABS R11, R9.reuse ;  /* 0x00000009000b7213 */ /* 0x080fe40000000000 */
[----:B------:R-:W-:-:S04]  /*1640*/  LOP3.LUT R10, R10, R9, RZ, 0x3c, !PT ;  /* 0x000000090a0a7212 */ /* 0x000fc800078e3cff */
[----:B------:R-:W-:Y:S01]  /*1650*/  ISETP.GE.AND P2, PT, R10, RZ, PT ;  /* 0x000000ff0a00720c */ /* 0x000fe20003f46270 */
[----:B0-----:R-:W0:Y:S02]  /*1660*/  MUFU.RCP R3, R3 ;  /* 0x0000000300037308 */ /* 0x001e240000001000 */
[----:B0-----:R-:W-:Y:S02]  /*1670*/  VIADD R4, R3, 0xffffffe ;  /* 0x0ffffffe03047836 */ /* 0x001fe40000000000 */
[----:B------:R-:W-:-:S04]  /*1680*/  IMAD.MOV R3, RZ, RZ, -R11 ;  /* 0x000000ffff037224 */ /* 0x000fc800078e0a0b */
[----:B------:R0:W1:Y:S02]  /*1690*/  F2I.FTZ.U32.TRUNC.NTZ R5, R4 ;  /* 0x0000000400057305 */ /* 0x000064000021f000 */
[----:B0-----:R-:W-:Y:S02]  /*16a0*/  IMAD.MOV.U32 R4, RZ, RZ, RZ ;  /* 0x000000ffff047224 */ /* 0x001fe400078e00ff */
[----:B-1----:R-:W-:-:S04]  /*16b0*/  IMAD.MOV R7, RZ, RZ, -R5 ;  /* 0x000000ffff077224 */ /* 0x002fc800078e0a05 */
[----:B------:R-:W-:-:S04]  /*16c0*/  IMAD R7, R7, R6, RZ ;  /* 0x0000000607077224 */ /* 0x000fc800078e02ff */
[----:B------:R-:W-:-:S06]  /*16d0*/  IMAD.HI.U32 R5, R5, R7, R4 ;  /* 0x0000000705057227 */ /* 0x000fcc00078e0004 */
[----:B------:R-:W-:-:S04]  /*16e0*/  IMAD.HI.U32 R5, R5, R8, RZ ;  /* 0x0000000805057227 */ /* 0x000fc800078e00ff */
[----:B------:R-:W-:-:S05]  /*16f0*/  IMAD R3, R5, R3, R8 ;  /* 0x0000000305037224 */ /* 0x000fca00078e0208 */
[----:B------:R-:W-:-:S13]  /*1700*/  ISETP.GT.U32.AND P1, PT, R6, R3, PT ;  /* 0x000000030600720c */ /* 0x000fda0003f24070 */
[----:B------:R-:W-:Y:S02]  /*1710*/  @!P1 IMAD.IADD R3, R3, 0x1, -R6 ;  /* 0x0000000103039824 */ /* 0x000fe400078e0a06 */
[----:B------:R-:W-:Y:S01]  /*1720*/  @!P1 VIADD R5, R5, 0x1 ;  /* 0x0000000105059836 */ /* 0x000fe20000000000 */
[----:B------:R-:W-:Y:S02]  /*1730*/  ISETP.NE.AND P1, PT, R9, RZ, PT ;  /* 0x000000ff0900720c */ /* 0x000fe40003f25270 */
[----:B------:R-:W-:-:S13]  /*1740*/  ISETP.GE.U32.AND P0, PT, R3, R6, PT ;  /* 0x000000060300720c */ /* 0x000fda0003f06070 */
[----:B------:R-:W-:-:S04]  /*1750*/  @P0 VIADD R5, R5, 0x1 ;  /* 0x0000000105050836 */ /* 0x000fc80000000000 */
[----:B------:R-:W-:Y:S01]  /*1760*/  @!P2 IMAD.MOV R5, RZ, RZ, -R5 ;  /* 0x000000ffff05a224 */ /* 0x000fe200078e0a05 */
[----:B------:R-:W-:-:S04]  /*1770*/  @!P1 LOP3.LUT R5, RZ, R9, RZ, 0x33, !PT ;  /* 0x00000009ff059212 */ /* 0x000fc800078e33ff */
[----:B------:R-:W-:-:S07]  /*1780*/  I2FP.F32.S32 R3, R5 ;  /* 0x0000000500037245 */ /* 0x000fce0000201400 */
.L_x_9:
[----:B------:R-:W-:Y:S05]  /*1790*/  BSYNC.RECONVERGENT B2 ;  /* 0x0000000000027941 */ /* 0x000fea0003800200 */
.L_x_8:
[----:B------:R-:W0:Y:S01]  /*17a0*/  LDCU.64 UR4, c[0x0][0x3a8] ;  /* 0x00007500ff0477ac */ /* 0x000e220008000a00 */
[----:B------:R-:W1:Y:S01]  /*17b0*/  F2I.U32.TRUNC.NTZ R3, R3 ;  /* 0x0000000300037305 */ /* 0x000e62000020f000 */
[----:B0-----:R-:W-:-:S04]  /*17c0*/  IADD3 R4, P0, PT, R0, UR4, RZ ;  /* 0x0000000400047c10 */ /* 0x001fc8000ff1e0ff */
[----:B------:R-:W-:-:S05]  /*17d0*/  IADD3.X R5, PT, PT, R2, UR5, RZ, P0, !PT ;  /* 0x0000000502057c10 */ /* 0x000fca00087fe4ff */
[----:B-1----:R-:W-:Y:S01]  /*17e0*/  STG.E.U8 desc[UR8][R4.64], R3 ;  /* 0x0000000304007986 */ /* 0x002fe2000c101108 */
[----:B------:R-:W-:Y:S05]  /*17f0*/  EXIT ;  /* 0x000000000000794d */ /* 0x000fea0003800000 */
        .weak           $__internal_0_$__cuda_sm20_div_u64
        .type           $__internal_0_$__cuda_sm20_div_u64,@function
        .size           $__internal_0_$__cuda_sm20_div_u64,($__internal_1_$__cuda_sm20_rcp_rn_f32_slowpath - $__internal_0_$__cuda_sm20_div_u64)
$__internal_0_$__cuda_sm20_div_u64:
[----:B------:R-:W-:Y:S01]  /*1800*/  UMOV UR6, UR4 ;  /* 0x0000000400067c82 */ /* 0x000fe20008000000 */
[----:B------:R-:W-:Y:S02]  /*1810*/  UMOV UR7, UR8 ;  /* 0x0000000800077c82 */ /* 0x000fe40008000000 */
[----:B------:R-:W0:Y:S08]  /*1820*/  I2F.U64.RP R3, UR6 ;  /* 0x0000000600037d12 */ /* 0x000e300008309000 */
[----:B0-----:R-:W0:Y:S02]  /*1830*/  MUFU.RCP R3, R3 ;  /* 0x0000000300037308 */ /* 0x001e240000001000 */
[----:B0-----:R-:W-:-:S06]  /*1840*/  VIADD R6, R3, 0x1ffffffe ;  /* 0x1ffffffe03067836 */ /* 0x001fcc0000000000 */
[----:B------:R-:W0:Y:S02]  /*1850*/  F2I.U64.TRUNC R6, R6 ;  /* 0x0000000600067311 */ /* 0x000e24000020d800 */
[----:B0-----:R-:W-:-:S04]  /*1860*/  IMAD.WIDE.U32 R8, R6, UR4, RZ ;  /* 0x0000000406087c25 */ /* 0x001fc8000f8e00ff */
[C---:B------:R-:W-:Y:S01]  /*1870*/  IMAD R5, R6.reuse, UR8, R9 ;  /* 0x0000000806057c24 */ /* 0x040fe2000f8e0209 */
[----:B------:R-:W-:Y:S01]  /*1880*/  IADD3 R11, P0, PT, RZ, -R8, RZ ;  /* 0x80000008ff0b7210 */ /* 0x000fe20007f1e0ff */
[----:B------:R-:W-:Y:S02]  /*1890*/  IMAD.MOV.U32 R9, RZ, RZ, R6 ;  /* 0x000000ffff097224 */ /* 0x000fe400078e0006 */
[----:B------:R-:W-:Y:S02]  /*18a0*/  IMAD R5, R7, UR4, R5 ;  /* 0x0000000407057c24 */ /* 0x000fe4000f8e0205 */
[----:B------:R-:W-:-:S04]  /*18b0*/  IMAD.HI.U32 R8, R6, R11, RZ ;  /* 0x0000000b06087227 */ /* 0x000fc800078e00ff */
[----:B------:R-:W-:-:S04]  /*18c0*/  IMAD.X R5, RZ, RZ, ~R5, P0 ;  /* 0x000000ffff057224 */ /* 0x000fc800000e0e05 */
[----:B------:R-:W-:-:S04]  /*18d0*/  IMAD.WIDE.U32 R8, P0, R6, R5, R8 ;  /* 0x0000000506087225 */ /* 0x000fc80007800008 */
[C---:B------:R-:W-:Y:S02]  /*18e0*/  IMAD R13, R7.reuse, R5, RZ ;  /* 0x00000005070d7224 */ /* 0x040fe400078e02ff */
[----:B------:R-:W-:-:S04]  /*18f0*/  IMAD.HI.U32 R8, P1, R7, R11, R8 ;  /* 0x0000000b07087227 */ /* 0x000fc80007820008 */
[----:B------:R-:W-:Y:S01]  /*1900*/  IMAD.HI.U32 R3, R7, R5, RZ ;  /* 0x0000000507037227 */ /* 0x000fe200078e00ff */
[----:B------:R-:W-:-:S03]  /*1910*/  IADD3 R9, P2, PT, R13, R8, RZ ;  /* 0x000000080d097210 */ /* 0x000fc60007f5e0ff */
[----:B------:R-:W-:Y:S02]  /*1920*/  IMAD.X R3, R3, 0x1, R7, P0 ;  /* 0x0000000103037824 */ /* 0x000fe400000e0607 */
[----:B------:R-:W-:-:S03]  /*1930*/  IMAD.WIDE.U32 R6, R9, UR4, RZ ;  /* 0x0000000409067c25 */ /* 0x000fc6000f8e00ff */
[----:B------:R-:W-:Y:S01]  /*1940*/  IADD3.X R3, PT, PT, RZ, RZ, R3, P2, P1 ;  /* 0x000000ffff037210 */ /* 0x000fe200017e2403 */
[----:B------:R-:W-:Y:S01]  /*1950*/  IMAD R8, R9, UR8, R7 ;  /* 0x0000000809087c24 */ /* 0x000fe2000f8e0207 */
[----:B------:R-:W-:-:S03]  /*1960*/  IADD3 R7, P0, PT, RZ, -R6, RZ ;  /* 0x80000006ff077210 */ /* 0x000fc60007f1e0ff */
        /* <DEDUP_REMOVED lines=9> */
[----:B------:R-:W-:-:S03]  /*1a00*/  IMAD.HI.U32 R6, R5, R0, RZ ;  /* 0x0000000005067227 */ /* 0x000fc600078e00ff */
[----:B------:R-:W-:Y:S01]  /*1a10*/  IADD3.X R3, PT, PT, RZ, RZ, R3, P2, P1 ;  /* 0x000000ffff037210 */ /* 0x000fe200017e2403 */
[----:B------:R-:W-:Y:S02]  /*1a20*/  IMAD.MOV.U32 R7, RZ, RZ, RZ ;  /* 0x000000ffff077224 */ /* 0x000fe400078e00ff */
[----:B------:R-:W-:-:S04]  /*1a30*/  IMAD.WIDE.U32 R6, R5, R2, R6 ;  /* 0x0000000205067225 */ /* 0x000fc800078e0006 */
[C---:B------:R-:W-:Y:S02]  /*1a40*/  IMAD R8, R3.reuse, R2, RZ ;  /* 0x0000000203087224 */ /* 0x040fe400078e02ff */
[----:B------:R-:W-:-:S04]  /*1a50*/  IMAD.HI.U32 R5, P0, R3, R0, R6 ;  /* 0x0000000003057227 */ /* 0x000fc80007800006 */
[----:B------:R-:W-:Y:S01]  /*1a60*/  IMAD.HI.U32 R3, R3, R2, RZ ;  /* 0x0000000203037227 */ /* 0x000fe200078e00ff */
[----:B------:R-:W-:-:S03]  /*1a70*/  IADD3 R5, P1, PT, R8, R5, RZ ;  /* 0x0000000508057210 */ /* 0x000fc60007f3e0ff */
[----:B------:R-:W-:Y:S02]  /*1a80*/  IMAD.X R3, RZ, RZ, R3, P0 ;  /* 0x000000ffff037224 */ /* 0x000fe400000e0603 */
[----:B------:R-:W-:-:S04]  /*1a90*/  IMAD.WIDE.U32 R6, R5, UR4, RZ ;  /* 0x0000000405067c25 */ /* 0x000fc8000f8e00ff */
[----:B------:R-:W-:Y:S01]  /*1aa0*/  IMAD.X R3, RZ, RZ, R3, P1 ;  /* 0x000000ffff037224 */ /* 0x000fe200008e0603 */
[----:B------:R-:W-:Y:S01]  /*1ab0*/  IADD3 R10, P1, PT, -R6, R0, RZ ;  /* 0x00000000060a7210 */ /* 0x000fe20007f3e1ff */
[C---:B------:R-:W-:Y:S02]  /*1ac0*/  IMAD R8, R5.reuse, UR8, R7 ;  /* 0x0000000805087c24 */ /* 0x040fe4000f8e0207 */
[----:B------:R-:W-:Y:S01]  /*1ad0*/  VIADD R6, R5, 0x1 ;  /* 0x0000000105067836 */ /* 0x000fe20000000000 */
[----:B------:R-:W-:Y:S01]  /*1ae0*/  ISETP.GE.U32.AND P0, PT, R10, UR4, PT ;  /* 0x000000040a007c0c */ /* 0x000fe2000bf06070 */
[----:B------:R-:W-:-:S04]  /*1af0*/  IMAD R3, R3, UR4, R8 ;  /* 0x0000000403037c24 */ /* 0x000fc8000f8e0208 */
[----:B------:R-:W-:Y:S01]  /*1b00*/  IMAD.X R8, R2, 0x1, ~R3, P1 ;  /* 0x0000000102087824 */ /* 0x000fe200008e0e03 */
[----:B------:R-:W-:-:S04]  /*1b10*/  IADD3 R3, P1, PT, R10, -UR4, RZ ;  /* 0x800000040a037c10 */ /* 0x000fc8000ff3e0ff */
[C---:B------:R-:W-:Y:S02]  /*1b20*/  ISETP.GE.U32.AND.EX P0, PT, R8.reuse, UR8, PT, P0 ;  /* 0x0000000808007c0c */ /* 0x040fe4000bf06100 */
[----:B------:R-:W-:Y:S02]  /*1b30*/  IADD3.X R7, PT, PT, R8, ~UR8, RZ, P1, !PT ;  /* 0x8000000808077c10 */ /* 0x000fe40008ffe4ff */
[----:B------:R-:W-:Y:S02]  /*1b40*/  SEL R3, R3, R10, P0 ;  /* 0x0000000a03037207 */ /* 0x000fe40000000000 */
[----:B------:R-:W-:Y:S01]  /*1b50*/  SEL R6, R6, R5, P0 ;  /* 0x0000000506067207 */ /* 0x000fe20000000000 */
[----:B------:R-:W-:Y:S01]  /*1b60*/  IMAD.MOV.U32 R5, RZ, RZ, 0x0 ;  /* 0x00000000ff057424 */ /* 0x000fe200078e00ff */
[----:B------:R-:W-:Y:S02]  /*1b70*/  SEL R7, R7, R8, P0 ;  /* 0x0000000807077207 */ /* 0x000fe40000000000 */
[----:B------:R-:W-:Y:S01]  /*1b80*/  ISETP.GE.U32.AND P0, PT, R3, UR4, PT ;  /* 0x0000000403007c0c */ /* 0x000fe2000bf06070 */
[----:B------:R-:W-:Y:S01]  /*1b90*/  VIADD R3, R6, 0x1 ;  /* 0x0000000106037836 */ /* 0x000fe20000000000 */
[----:B------:R-:W-:-:S02]  /*1ba0*/  ISETP.NE.U32.AND P1, PT, RZ, UR4, PT ;  /* 0x00000004ff007c0c */ /* 0x000fc4000bf25070 */
[----:B------:R-:W-:Y:S02]  /*1bb0*/  ISETP.GE.U32.AND.EX P0, PT, R7, UR8, PT, P0 ;  /* 0x0000000807007c0c */ /* 0x000fe4000bf06100 */
[----:B------:R-:W-:Y:S02]  /*1bc0*/  ISETP.NE.AND.EX P1, PT, RZ, UR8, PT, P1 ;  /* 0x00000008ff007c0c */ /* 0x000fe4000bf25310 */
[----:B------:R-:W-:-:S04]  /*1bd0*/  SEL R3, R3, R6, P0 ;  /* 0x0000000603037207 */ /* 0x000fc80000000000 */
[----:B------:R-:W-:Y:S01]  /*1be0*/  SEL R3, R3, 0xffffffff, P1 ;  /* 0xffffffff03037807 */ /* 0x000fe20000800000 */
[----:B------:R-:W-:Y:S06]  /*1bf0*/  RET.REL.NODEC R4 `(_Z13process_colormmPhS_S_S_) ;  /* 0xffffffe404007950 */ /* 0x000fec0003c3ffff */
        .weak           $__internal_1_$__cuda_sm20_rcp_rn_f32_slowpath
        .type           $__internal_1_$__cuda_sm20_rcp_rn_f32_slowpath,@function
        .size           $__internal_1_$__cuda_sm20_rcp_rn_f32_slowpath,($__internal_2_$__cuda_sm3x_div_rn_noftz_f32_slowpath - $__internal_1_$__cuda_sm20_rcp_rn_f32_slowpath)
$__internal_1_$__cuda_sm20_rcp_rn_f32_slowpath:
[----:B------:R-:W-:Y:S01]  /*1c00*/  IMAD.SHL.U32 R5, R10, 0x2, RZ ;  /* 0x000000020a057824 */ /* 0x000fe200078e00ff */
[----:B------:R-:W-:Y:S04]  /*1c10*/  BSSY.RECONVERGENT B1, `(.L_x_19) ;  /* 0x0000031000017945 */ /* 0x000fe80003800200 */
[----:B------:R-:W-:Y:S01]  /*1c20*/  SHF.R.U32.HI R11, RZ, 0x18, R5 ;  /* 0x00000018ff0b7819 */ /* 0x000fe20000011605 */
[----:B------:R-:W-:-:S03]  /*1c30*/  IMAD.MOV.U32 R5, RZ, RZ, R10 ;  /* 0x000000ffff057224 */ /* 0x000fc600078e000a */
[----:B------:R-:W-:-:S13]  /*1c40*/  ISETP.NE.U32.AND P0, PT, R11, RZ, PT ;  /* 0x000000ff0b00720c */ /* 0x000fda0003f05070 */
[----:B------:R-:W-:Y:S05]  /*1c50*/  @P0 BRA `(.L_x_20) ;  /* 0x0000000000280947 */ /* 0x000fea0003800000 */
[----:B------:R-:W-:-:S05]  /*1c60*/  IMAD.SHL.U32 R6, R5, 0x2, RZ ;  /* 0x0000000205067824 */ /* 0x000fca00078e00ff */
[----:B------:R-:W-:-:S13]  /*1c70*/  ISETP.NE.AND P0, PT, R6, RZ, PT ;  /* 0x000000ff0600720c */ /* 0x000fda0003f05270 */
[----:B------:R-:W-:Y:S01]  /*1c80*/  @P0 FFMA R9, R5, 1.84467440737095516160e+19, RZ ;  /* 0x5f80000005090823 */ /* 0x000fe200000000ff */
[----:B------:R-:W-:Y:S08]  /*1c90*/  @!P0 MUFU.RCP R7, R5 ;  /* 0x0000000500078308 */ /* 0x000ff00000001000 */
[----:B------:R-:W0:Y:S02]  /*1ca0*/  @P0 MUFU.RCP R6, R9 ;  /* 0x0000000900060308 */ /* 0x000e240000001000 */
[----:B0-----:R-:W-:-:S04]  /*1cb0*/  @P0 FFMA R10, R9, R6, -1 ;  /* 0xbf800000090a0423 */ /* 0x001fc80000000006 */
[----:B------:R-:W-:-:S04]  /*1cc0*/  @P0 FADD.FTZ R11, -R10, -RZ ;  /* 0x800000ff0a0b0221 */ /* 0x000fc80000010100 */
[----:B------:R-:W-:-:S04]  /*1cd0*/  @P0 FFMA R6, R6, R11, R6 ;  /* 0x0000000b06060223 */ /* 0x000fc80000000006 */
[----:B------:R-:W-:Y:S01]  /*1ce0*/  @P0 FFMA R7, R6, 1.84467440737095516160e+19, RZ ;  /* 0x5f80000006070823 */ /* 0x000fe200000000ff */
[----:B------:R-:W-:Y:S06]  /*1cf0*/  BRA `(.L_x_21) ;  /* 0x0000000000887947 */ /* 0x000fec0003800000 */
.L_x_20:
[----:B------:R-:W-:-:S05]  /*1d00*/  VIADD R13, R11, 0xffffff03 ;  /* 0xffffff030b0d7836 */ /* 0x000fca0000000000 */
[----:B------:R-:W-:-:S13]  /*1d10*/  ISETP.GT.U32.AND P0, PT, R13, 0x1, PT ;  /* 0x000000010d00780c */ /* 0x000fda0003f04070 */
[----:B------:R-:W-:Y:S05]  /*1d20*/  @P0 BRA `(.L_x_22) ;  /* 0x0000000000780947 */ /* 0x000fea0003800000 */
[----:B------:R-:W-:Y:S01]  /*1d30*/  LOP3.LUT R6, R5, 0x7fffff, RZ, 0xc0, !PT ;  /* 0x007fffff05067812 */ /* 0x000fe200078ec0ff */
[----:B------:R-:W-:-:S03]  /*1d40*/  IMAD.MOV.U32 R12, RZ, RZ, 0x3 ;  /* 0x00000003ff0c7424 */ /* 0x000fc600078e00ff */
[----:B------:R-:W-:Y:S02]  /*1d50*/  LOP3.LUT R6, R6, 0x3f800000, RZ, 0xfc, !PT ;  /* 0x3f80000006067812 */ /* 0x000fe400078efcff */
[----:B------:R-:W-:Y:S02]  /*1d60*/  SHF.L.U32 R12, R12, R13, RZ ;  /* 0x0000000d0c0c7219 */ /* 0x000fe400000006ff */
[----:B------:R-:W0:Y:S02]  /*1d70*/  MUFU.RCP R7, R6 ;  /* 0x0000000600077308 */ /* 0x000e240000001000 */
[----:B0-----:R-:W-:-:S04]  /*1d80*/  FFMA R9, R6, R7, -1 ;  /* 0xbf80000006097423 */ /* 0x001fc80000000007 */
[----:B------:R-:W-:-:S04]  /*1d90*/  FADD.FTZ R10, -R9, -RZ ;  /* 0x800000ff090a7221 */ /* 0x000fc80000010100 */
[CCC-:B------:R-:W-:Y:S01]  /*1da0*/  FFMA.RM R9, R7.reuse, R10.reuse, R7.reuse ;  /* 0x0000000a07097223 */ /* 0x1c0fe20000004007 */
[----:B------:R-:W-:-:S04]  /*1db0*/  FFMA.RP R10, R7, R10, R7 ;  /* 0x0000000a070a7223 */ /* 0x000fc80000008007 */
[C---:B------:R-:W-:Y:S02]  /*1dc0*/  LOP3.LUT R7, R9.reuse, 0x7fffff, RZ, 0xc0, !PT ;  /* 0x007fffff09077812 */ /* 0x040fe400078ec0ff */
[----:B------:R-:W-:Y:S02]  /*1dd0*/  FSETP.NEU.FTZ.AND P0, PT, R9, R10, PT ;  /* 0x0000000a0900720b */ /* 0x000fe40003f1d000 */
[----:B------:R-:W-:Y:S02]  /*1de0*/  LOP3.LUT R7, R7, 0x800000, RZ, 0xfc, !PT ;  /* 0x0080000007077812 */ /* 0x000fe400078efcff */
[----:B------:R-:W-:Y:S02]  /*1df0*/  SEL R9, RZ, 0xffffffff, !P0 ;  /* 0xffffffffff097807 */ /* 0x000fe40004000000 */
[----:B------:R-:W-:-:S03]  /*1e00*/  LOP3.LUT R12, R12, R7, RZ, 0xc0, !PT ;  /* 0x000000070c0c7212 */ /* 0x000fc600078ec0ff */
[----:B------:R-:W-:Y:S01]  /*1e10*/  IMAD.MOV R6, RZ, RZ, -R9 ;  /* 0x000000ffff067224 */ /* 0x000fe200078e0a09 */
[----:B------:R-:W-:-:S04]  /*1e20*/  SHF.R.U32.HI R12, RZ, R13, R12 ;  /* 0x0000000dff0c7219 */ /* 0x000fc8000001160c */
[----:B------:R-:W-:Y:S02]  /*1e30*/  LOP3.LUT P1, RZ, R6, R13, R7, 0xf8, !PT ;  /* 0x0000000d06ff7212 */ /* 0x000fe4000782f807 */
[C---:B------:R-:W-:Y:S02]  /*1e40*/  LOP3.LUT P0, RZ, R12.reuse, 0x1, RZ, 0xc0, !PT ;  /* 0x000000010cff7812 */ /* 0x040fe4000780c0ff */
[----:B------:R-:W-:-:S04]  /*1e50*/  LOP3.LUT P2, RZ, R12, 0x2, RZ, 0xc0, !PT ;  /* 0x000000020cff7812 */ /* 0x000fc8000784c0ff */
[----:B------:R-:W-:Y:S02]  /*1e60*/  PLOP3.LUT P0, PT, P0, P1, P2, 0xe0, 0x0 ;  /* 0x000000000000781c */ /* 0x000fe40000703c20 */
[----:B------:R-:W-:Y:S02]  /*1e70*/  LOP3.LUT P1, RZ, R5, 0x7fffff, RZ, 0xc0, !PT ;  /* 0x007fffff05ff7812 */ /* 0x000fe4000782c0ff */
[----:B------:R-:W-:-:S05]  /*1e80*/  SEL R6, RZ, 0x1, !P0 ;  /* 0x00000001ff067807 */ /* 0x000fca0004000000 */
[----:B------:R-:W-:-:S05]  /*1e90*/  IMAD.MOV R6, RZ, RZ, -R6 ;  /* 0x000000ffff067224 */ /* 0x000fca00078e0a06 */
[----:B------:R-:W-:Y:S01]  /*1ea0*/  ISETP.GE.AND P0, PT, R6, RZ, PT ;  /* 0x000000ff0600720c */ /* 0x000fe20003f06270 */
[----:B------:R-:W-:-:S05]  /*1eb0*/  VIADD R6, R11, 0xffffff04 ;  /* 0xffffff040b067836 */ /* 0x000fca0000000000 */
[----:B------:R-:W-:-:S07]  /*1ec0*/  SHF.R.U32.HI R6, RZ, R6, R7 ;  /* 0x00000006ff067219 */ /* 0x000fce0000011607 */
[----:B------:R-:W-:-:S04]  /*1ed0*/  @!P0 VIADD R6, R6, 0x1 ;  /* 0x0000000106068836 */ /* 0x000fc80000000000 */
[----:B------:R-:W-:-:S05]  /*1ee0*/  @!P1 IMAD.SHL.U32 R6, R6, 0x2, RZ ;  /* 0x0000000206069824 */ /* 0x000fca00078e00ff */
[----:B------:R-:W-:Y:S01]  /*1ef0*/  LOP3.LUT R7, R6, 0x80000000, R5, 0xf8, !PT ;  /* 0x8000000006077812 */ /* 0x000fe200078ef805 */
[----:B------:R-:W-:Y:S06]  /*1f00*/  BRA `(.L_x_21) ;  /* 0x0000000000047947 */ /* 0x000fec0003800000 */
.L_x_22:
[----:B------:R0:W1:Y:S02]  /*1f10*/  MUFU.RCP R7, R5 ;  /* 0x0000000500077308 */ /* 0x0000640000001000 */
.L_x_21:
[----:B------:R-:W-:Y:S05]  /*1f20*/  BSYNC.RECONVERGENT B1 ;  /* 0x0000000000017941 */ /* 0x000fea0003800200 */
.L_x_19:
[----:B------:R-:W-:-:S04]  /*1f30*/  IMAD.MOV.U32 R9, RZ, RZ, 0x0 ;  /* 0x00000000ff097424 */ /* 0x000fc800078e00ff */
[----:B01----:R-:W-:Y:S05]  /*1f40*/  RET.REL.NODEC R8 `(_Z13process_colormmPhS_S_S_) ;  /* 0xffffffe0082c7950 */ /* 0x003fea0003c3ffff */
        .weak           $__internal_2_$__cuda_sm3x_div_rn_noftz_f32_slowpath
        .type           $__internal_2_$__cuda_sm3x_div_rn_noftz_f32_slowpath,@function
        .size           $__internal_2_$__cuda_sm3x_div_rn_noftz_f32_slowpath,(.L_x_38 - $__internal_2_$__cuda_sm3x_div_rn_noftz_f32_slowpath)
$__internal_2_$__cuda_sm3x_div_rn_noftz_f32_slowpath:
[--C-:B------:R-:W-:Y:S01]  /*1f50*/  SHF.R.U32.HI R7, RZ, 0x17, R5.reuse ;  /* 0x00000017ff077819 */ /* 0x100fe20000011605 */
[----:B------:R-:W-:Y:S04]  /*1f60*/  BSSY.RECONVERGENT B1, `(.L_x_23) ;  /* 0x000005c000017945 */ /* 0x000fe80003800200 */
[----:B------:R-:W-:Y:S01]  /*1f70*/  BSSY.RELIABLE B2, `(.L_x_24) ;  /* 0x000001a000027945 */ /* 0x000fe20003800100 */
[----:B------:R-:W-:Y:S01]  /*1f80*/  LOP3.LUT R9, R7, 0xff, RZ, 0xc0, !PT ;  /* 0x000000ff07097812 */ /* 0x000fe200078ec0ff */
[----:B------:R-:W-:-:S04]  /*1f90*/  IMAD.MOV.U32 R7, RZ, RZ, R5 ;  /* 0x000000ffff077224 */ /* 0x000fc800078e0005 */
[----:B------:R-:W-:-:S05]  /*1fa0*/  VIADD R10, R9, 0xffffffff ;  /* 0xffffffff090a7836 */ /* 0x000fca0000000000 */
[----:B------:R-:W-:-:S13]  /*1fb0*/  ISETP.GT.U32.OR P0, PT, R10, 0xfd, !PT ;  /* 0x000000fd0a00780c */ /* 0x000fda0007f04470 */
[----:B------:R-:W-:Y:S01]  /*1fc0*/  @!P0 IMAD.MOV.U32 R8, RZ, RZ, RZ ;  /* 0x000000ffff088224 */ /* 0x000fe200078e00ff */
[----:B------:R-:W-:Y:S06]  /*1fd0*/  @!P0 BRA `(.L_x_25) ;  /* 0x00000000004c8947 */ /* 0x000fec0003800000 */
[----:B------:R-:W-:-:S13]  /*1fe0*/  FSETP.GTU.FTZ.AND P0, PT, |R5|, +INF , PT ;  /* 0x7f8000000500780b */ /* 0x000fda0003f1c200 */
[----:B------:R-:W-:Y:S05]  /*1ff0*/  @P0 BREAK.RELIABLE B2 ;  /* 0x0000000000020942 */ /* 0x000fea0003800100 */
[----:B------:R-:W-:Y:S05]  /*2000*/  @P0 BRA `(.L_x_26) ;  /* 0x0000000400400947 */ /* 0x000fea0003800000 */
[----:B------:R-:W-:-:S05]  /*2010*/  IMAD.MOV.U32 R8, RZ, RZ, 0x491c4000 ;  /* 0x491c4000ff087424 */ /* 0x000fca00078e00ff */
[----:B------:R-:W-:-:S13]  /*2020*/  LOP3.LUT P0, RZ, R8, 0x7fffffff, R7, 0xc8, !PT ;  /* 0x7fffffff08ff7812 */ /* 0x000fda000780c807 */
[----:B------:R-:W-:Y:S05]  /*2030*/  @!P0 BREAK.RELIABLE B2 ;  /* 0x0000000000028942 */ /* 0x000fea0003800100 */
[----:B------:R-:W-:Y:S05]  /*2040*/  @!P0 BRA `(.L_x_27) ;  /* 0x0000000400288947 */ /* 0x000fea0003800000 */
[----:B------:R-:W-:-:S13]  /*2050*/  LOP3.LUT P0, RZ, R7, 0x7fffffff, RZ, 0xc0, !PT ;  /* 0x7fffffff07ff7812 */ /* 0x000fda000780c0ff */
[----:B------:R-:W-:Y:S05]  /*2060*/  @!P0 BREAK.RELIABLE B2 ;  /* 0x0000000000028942 */ /* 0x000fea0003800100 */
[----:B------:R-:W-:Y:S05]  /*2070*/  @!P0 BRA `(.L_x_28) ;  /* 0x0000000400148947 */ /* 0x000fea0003800000 */
[----:B------:R-:W-:Y:S02]  /*2080*/  FSETP.NEU.FTZ.AND P1, PT, |R5|, +INF , PT ;  /* 0x7f8000000500780b */ /* 0x000fe40003f3d200 */
[----:B------:R-:W-:-:S04]  /*2090*/  LOP3.LUT P0, RZ, R8, 0x7fffffff, RZ, 0xc0, !PT ;  /* 0x7fffffff08ff7812 */ /* 0x000fc8000780c0ff */
[----:B------:R-:W-:-:S13]  /*20a0*/  PLOP3.LUT P0, PT, P1, P0, PT, 0x2f, 0xf2 ;  /* 0x0000000000f2781c */ /* 0x000fda0000f00577 */
[----:B------:R-:W-:Y:S05]  /*20b0*/  @P0 BREAK.RELIABLE B2 ;  /* 0x0000000000020942 */ /* 0x000fea0003800100 */
[----:B------:R-:W-:Y:S05]  /*20c0*/  @P0 BRA `(.L_x_29) ;  /* 0x0000000000f40947 */ /* 0x000fea0003800000 */
[----:B------:R-:W-:-:S13]  /*20d0*/  ISETP.GE.AND P0, PT, R10, RZ, PT ;  /* 0x000000ff0a00720c */ /* 0x000fda0003f06270 */
[----:B------:R-:W-:Y:S02]  /*20e0*/  @P0 IMAD.MOV.U32 R8, RZ, RZ, RZ ;  /* 0x000000ffff080224 */ /* 0x000fe400078e00ff */
[----:B------:R-:W-:Y:S01]  /*20f0*/  @!P0 FFMA R7, R5, 1.84467440737095516160e+19, RZ ;  /* 0x5f80000005078823 */ /* 0x000fe200000000ff */
[----:B------:R-:W-:-:S07]  /*2100*/  @!P0 IMAD.MOV.U32 R8, RZ, RZ, -0x40 ;  /* 0xffffffc0ff088424 */ /* 0x000fce00078e00ff */
.L_x_25:
[----:B------:R-:W-:Y:S05]  /*2110*/  BSYNC.RELIABLE B2 ;  /* 0x0000000000027941 */ /* 0x000fea0003800100 */
.L_x_24:
[----:B------:R-:W-:Y:S01]  /*2120*/  UMOV UR4, 0x491c4000 ;  /* 0x491c400000047882 */ /* 0x000fe20000000000 */
[----:B------:R-:W-:Y:S01]  /*2130*/  VIADD R9, R9, 0xffffff81 ;  /* 0xffffff8109097836 */ /* 0x000fe20000000000 */
[----:B------:R-:W-:Y:S01]  /*2140*/  UIADD3 UR4, UPT, UPT, UR4, -0x9800000, URZ ;  /* 0xf680000004047890 */ /* 0x000fe2000fffe0ff */
[----:B------:R-:W-:Y:S02]  /*2150*/  BSSY.RECONVERGENT B2, `(.L_x_30) ;  /* 0x0000033000027945 */ /* 0x000fe40003800200 */
[----:B------:R-:W-:Y:S01]  /*2160*/  IMAD R5, R9, -0x800000, R7 ;  /* 0xff80000009057824 */ /* 0x000fe200078e0207 */
[----:B------:R-:W-:Y:S02]  /*2170*/  IADD3 R8, PT, PT, R8, -0x13, R9 ;  /* 0xffffffed08087810 */ /* 0x000fe40007ffe009 */
[----:B------:R-:W-:-:S03]  /*2180*/  FADD.FTZ R12, -RZ, -UR4 ;  /* 0x80000004ff0c7e21 */ /* 0x000fc60008010100 */
[----:B------:R-:W0:Y:S02]  /*2190*/  MUFU.RCP R10, UR4 ;  /* 0x00000004000a7d08 */ /* 0x000e240008001000 */
[----:B0-----:R-:W-:-:S04]  /*21a0*/  FFMA R11, R10, R12, 1 ;  /* 0x3f8000000a0b7423 */ /* 0x001fc8000000000c */
[----:B------:R-:W-:-:S04]  /*21b0*/  FFMA R10, R10, R11, R10 ;  /* 0x0000000b0a0a7223 */ /* 0x000fc8000000000a */
[----:B------:R-:W-:-:S04]  /*21c0*/  FFMA R7, R5, R10, RZ ;  /* 0x0000000a05077223 */ /* 0x000fc800000000ff */
[----:B------:R-:W-:-:S04]  /*21d0*/  FFMA R11, R12, R7, R5 ;  /* 0x000000070c0b7223 */ /* 0x000fc80000000005 */
[----:B------:R-:W-:-:S04]  /*21e0*/  FFMA R11, R10, R11, R7 ;  /* 0x0000000b0a0b7223 */ /* 0x000fc80000000007 */
[----:B------:R-:W-:-:S04]  /*21f0*/  FFMA R12, R12, R11, R5 ;  /* 0x0000000b0c0c7223 */ /* 0x000fc80000000005 */
[----:B------:R-:W-:-:S05]  /*2200*/  FFMA R5, R10, R12, R11 ;  /* 0x0000000c0a057223 */ /* 0x000fca000000000b */
[----:B------:R-:W-:-:S04]  /*2210*/  SHF.R.U32.HI R7, RZ, 0x17, R5 ;  /* 0x00000017ff077819 */ /* 0x000fc80000011605 */
[----:B------:R-:W-:-:S05]  /*2220*/  LOP3.LUT R7, R7, 0xff, RZ, 0xc0, !PT ;  /* 0x000000ff07077812 */ /* 0x000fca00078ec0ff */
[----:B------:R-:W-:-:S04]  /*2230*/  IMAD.IADD R13, R7, 0x1, R8 ;  /* 0x00000001070d7824 */ /* 0x000fc800078e0208 */
[----:B------:R-:W-:-:S05]  /*2240*/  VIADD R7, R13, 0xffffffff ;  /* 0xffffffff0d077836 */ /* 0x000fca0000000000 */
[----:B------:R-:W-:-:S13]  /*2250*/  ISETP.GE.U32.AND P0, PT, R7, 0xfe, PT ;  /* 0x000000fe0700780c */ /* 0x000fda0003f06070 */
[----:B------:R-:W-:Y:S05]  /*2260*/  @!P0 BRA `(.L_x_31) ;  /* 0x0000000000808947 */ /* 0x000fea0003800000 */
[----:B------:R-:W-:-:S13]  /*2270*/  ISETP.GT.AND P0, PT, R13, 0xfe, PT ;  /* 0x000000fe0d00780c */ /* 0x000fda0003f04270 */
[----:B------:R-:W-:Y:S05]  /*2280*/  @P0 BRA `(.L_x_32) ;  /* 0x00000000006c0947 */ /* 0x000fea0003800000 */
[----:B------:R-:W-:-:S13]  /*2290*/  ISETP.GE.AND P0, PT, R13, 0x1, PT ;  /* 0x000000010d00780c */ /* 0x000fda0003f06270 */
[----:B------:R-:W-:Y:S05]  /*22a0*/  @P0 BRA `(.L_x_33) ;  /* 0x0000000000740947 */ /* 0x000fea0003800000 */
[----:B------:R-:W-:Y:S02]  /*22b0*/  ISETP.GE.AND P0, PT, R13, -0x18, PT ;  /* 0xffffffe80d00780c */ /* 0x000fe40003f06270 */
[----:B------:R-:W-:-:S11]  /*22c0*/  LOP3.LUT R5, R5, 0x80000000, RZ, 0xc0, !PT ;  /* 0x8000000005057812 */ /* 0x000fd600078ec0ff */
[----:B------:R-:W-:Y:S05]  /*22d0*/  @!P0 BRA `(.L_x_33) ;  /* 0x0000000000688947 */ /* 0x000fea0003800000 */
[CCC-:B------:R-:W-:Y:S01]  /*22e0*/  FFMA.RZ R7, R10.reuse, R12.reuse, R11.reuse ;  /* 0x0000000c0a077223 */ /* 0x1c0fe2000000c00b */
[C---:B------:R-:W-:Y:S01]  /*22f0*/  VIADD R9, R13.reuse, 0x20 ;  /* 0x000000200d097836 */ /* 0x040fe20000000000 */
[C---:B------:R-:W-:Y:S02]  /*2300*/  ISETP.NE.AND P2, PT, R13.reuse, RZ, PT ;  /* 0x000000ff0d00720c */ /* 0x040fe40003f45270 */
[----:B------:R-:W-:Y:S02]  /*2310*/  ISETP.NE.AND P1, PT, R13, RZ, PT ;  /* 0x000000ff0d00720c */ /* 0x000fe40003f25270 */
[----:B------:R-:W-:Y:S01]  /*2320*/  LOP3.LUT R8, R7, 0x7fffff, RZ, 0xc0, !PT ;  /* 0x007fffff07087812 */ /* 0x000fe200078ec0ff */
[CCC-:B------:R-:W-:Y:S01]  /*2330*/  FFMA.RP R7, R10.reuse, R12.reuse, R11.reuse ;  /* 0x0000000c0a077223 */ /* 0x1c0fe2000000800b */
[----:B------:R-:W-:Y:S01]  /*2340*/  FFMA.RM R10, R10, R12, R11 ;  /* 0x0000000c0a0a7223 */ /* 0x000fe2000000400b */
[----:B------:R-:W-:Y:S01]  /*2350*/  IMAD.MOV R11, RZ, RZ, -R13 ;  /* 0x000000ffff0b7224 */ /* 0x000fe200078e0a0d */
[----:B------:R-:W-:-:S03]  /*2360*/  LOP3.LUT R8, R8, 0x800000, RZ, 0xfc, !PT ;  /* 0x0080000008087812 */ /* 0x000fc600078efcff */
[----:B------:R-:W-:Y:S02]  /*2370*/  FSETP.NEU.FTZ.AND P0, PT, R7, R10, PT ;  /* 0x0000000a0700720b */ /* 0x000fe40003f1d000 */
[----:B------:R-:W-:Y:S02]  /*2380*/  SHF.L.U32 R9, R8, R9, RZ ;  /* 0x0000000908097219 */ /* 0x000fe400000006ff */
[----:B------:R-:W-:Y:S02]  /*2390*/  SEL R7, R11, RZ, P2 ;  /* 0x000000ff0b077207 */ /* 0x000fe40001000000 */
[----:B------:R-:W-:Y:S02]  /*23a0*/  ISETP.NE.AND P1, PT, R9, RZ, P1 ;  /* 0x000000ff0900720c */ /* 0x000fe40000f25270 */
[----:B------:R-:W-:Y:S02]  /*23b0*/  SHF.R.U32.HI R7, RZ, R7, R8 ;  /* 0x00000007ff077219 */ /* 0x000fe40000011608 */
[----:B------:R-:W-:-:S02]  /*23c0*/  PLOP3.LUT P0, PT, P0, P1, PT, 0xf8, 0x8f ;  /* 0x00000000008f781c */ /* 0x000fc40000703f70 */
[----:B------:R-:W-:Y:S02]  /*23d0*/  SHF.R.U32.HI R9, RZ, 0x1, R7 ;  /* 0x00000001ff097819 */ /* 0x000fe40000011607 */
[----:B------:R-:W-:-:S04]  /*23e0*/  SEL R8, RZ, 0x1, !P0 ;  /* 0x00000001ff087807 */ /* 0x000fc80004000000 */
[----:B------:R-:W-:-:S04]  /*23f0*/  LOP3.LUT R8, R8, 0x1, R9, 0xf8, !PT ;  /* 0x0000000108087812 */ /* 0x000fc800078ef809 */
[----:B------:R-:W-:-:S05]  /*2400*/  LOP3.LUT R8, R8, R7, RZ, 0xc0, !PT ;  /* 0x0000000708087212 */ /* 0x000fca00078ec0ff */
[----:B------:R-:W-:-:S05]  /*2410*/  IMAD.IADD R8, R9, 0x1, R8 ;  /* 0x0000000109087824 */ /* 0x000fca00078e0208 */
[----:B------:R-:W-:Y:S01]  /*2420*/  LOP3.LUT R5, R8, R5, RZ, 0xfc, !PT ;  /* 0x0000000508057212 */ /* 0x000fe200078efcff */
[----:B------:R-:W-:Y:S06]  /*2430*/  BRA `(.L_x_33) ;  /* 0x0000000000107947 */ /* 0x000fec0003800000 */
.L_x_32:
[----:B------:R-:W-:-:S04]  /*2440*/  LOP3.LUT R5, R5, 0x80000000, RZ, 0xc0, !PT ;  /* 0x8000000005057812 */ /* 0x000fc800078ec0ff */
[----:B------:R-:W-:Y:S01]  /*2450*/  LOP3.LUT R5, R5, 0x7f800000, RZ, 0xfc, !PT ;  /* 0x7f80000005057812 */ /* 0x000fe200078efcff */
[----:B------:R-:W-:Y:S06]  /*2460*/  BRA `(.L_x_33) ;  /* 0x0000000000047947 */ /* 0x000fec0003800000 */
.L_x_31:
[----:B------:R-:W-:-:S07]  /*2470*/  IMAD R5, R8, 0x800000, R5 ;  /* 0x0080000008057824 */ /* 0x000fce00078e0205 */
.L_x_33:
[----:B------:R-:W-:Y:S05]  /*2480*/  BSYNC.RECONVERGENT B2 ;  /* 0x0000000000027941 */ /* 0x000fea0003800200 */
.L_x_30:
[----:B------:R-:W-:Y:S05]  /*2490*/  BRA `(.L_x_34) ;  /* 0x0000000000207947 */ /* 0x000fea0003800000 */
.L_x_29:
[----:B------:R-:W-:-:S04]  /*24a0*/  LOP3.LUT R5, R8, 0x80000000, R7, 0x48, !PT ;  /* 0x8000000008057812 */ /* 0x000fc800078e4807 */
[----:B------:R-:W-:Y:S01]  /*24b0*/  LOP3.LUT R5, R5, 0x7f800000, RZ, 0xfc, !PT ;  /* 0x7f80000005057812 */ /* 0x000fe200078efcff */
[----:B------:R-:W-:Y:S06]  /*24c0*/  BRA `(.L_x_34) ;  /* 0x0000000000147947 */ /* 0x000fec0003800000 */
.L_x_28:
[----:B------:R-:W-:Y:S01]  /*24d0*/  LOP3.LUT R5, R8, 0x80000000, R7, 0x48, !PT ;  /* 0x8000000008057812 */ /* 0x000fe200078e4807 */
[----:B------:R-:W-:Y:S06]  /*24e0*/  BRA `(.L_x_34) ;  /* 0x00000000000c7947 */ /* 0x000fec0003800000 */
.L_x_27:
[----:B------:R-:W0:Y:S01]  /*24f0*/  MUFU.RSQ R5, -QNAN ;  /* 0xffc0000000057908 */ /* 0x000e220000001400 */
[----:B------:R-:W-:Y:S05]  /*2500*/  BRA `(.L_x_34) ;  /* 0x0000000000047947 */ /* 0x000fea0003800000 */
.L_x_26:
[----:B------:R-:W-:-:S07]  /*2510*/  FADD.FTZ R5, R5, 640000 ;  /* 0x491c400005057421 */ /* 0x000fce0000010000 */
.L_x_34:
[----:B------:R-:W-:Y:S05]  /*2520*/  BSYNC.RECONVERGENT B1 ;  /* 0x0000000000017941 */ /* 0x000fea0003800200 */
.L_x_23:
[----:B------:R-:W-:-:S04]  /*2530*/  IMAD.MOV.U32 R7, RZ, RZ, 0x0 ;  /* 0x00000000ff077424 */ /* 0x000fc800078e00ff */
[----:B0-----:R-:W-:Y:S05]  /*2540*/  RET.REL.NODEC R6 `(_Z13process_colormmPhS_S_S_) ;  /* 0xffffffd806ac7950 */ /* 0x001fea0003c3ffff */
.L_x_35:
[----:B------:R-:W-:-:S00]  /*2550*/  BRA `(.L_x_35) ;  /* 0xfffffffc00fc7947 */ /* 0x000fc0000383ffff */
[----:B------:R-:W-:-:S00]  /*2560*/  NOP ;  /* 0x0000000000007918 */ /* 0x000fc00000000000 */
        /* <DEDUP_REMOVED lines=9> */
.L_x_38:


//--------------------- .nv.shared.reserved.0     --------------------------
	.section	.nv.shared.reserved.0,"aw",@nobits
	.weak		__nv_reservedSMEM_offset_0_alias
	.size		__nv_reservedSMEM_offset_0_alias, 0, 64
	.other		__nv_reservedSMEM_offset_0_alias,@"STO_CUDA_RESERVED_SHARED STV_DEFAULT"
__nv_reservedSMEM_offset_0_alias:
	.zero		0
	.zero		64


//--------------------- .nv.constant0._Z13process_colormmPhS_S_S_ --------------------------
	.section	.nv.constant0._Z13process_colormmPhS_S_S_,"a",@progbits
	.sectionflags	@""
	.align	4
.nv.constant0._Z13process_colormmPhS_S_S_:
	.zero		944


//--------------------- SYMBOLS --------------------------

	.type		.nv.reservedSmem.offset0,@object
	.size		.nv.reservedSmem.offset0,0x4
